//
// Generated by NVIDIA NVVM Compiler
//
// Compiler Build ID: CL-36424714
// Cuda compilation tools, release 13.0, V13.0.88
// Based on NVVM 20.0.0
//

.version 9.0
.target sm_100
.address_size 64

	// .globl	_Z8rk4_stepiP5Statedd
.func  (.param .align 16 .b8 func_retval0[16]) __internal_trig_reduction_slowpathd
(
	.param .b64 __internal_trig_reduction_slowpathd_param_0
)
;
.func  (.param .b64 func_retval0) __internal_accurate_pow
(
	.param .b64 __internal_accurate_pow_param_0,
	.param .b64 __internal_accurate_pow_param_1
)
;
.global .align 8 .b8 __cudart_i2opi_d[144] = {8, 93, 141, 31, 177, 95, 251, 107, 234, 146, 82, 138, 247, 57, 7, 61, 123, 241, 229, 235, 199, 186, 39, 117, 45, 234, 95, 158, 102, 63, 70, 79, 183, 9, 203, 39, 207, 126, 54, 109, 31, 109, 10, 90, 139, 17, 47, 239, 15, 152, 5, 222, 255, 151, 248, 31, 59, 40, 249, 189, 139, 95, 132, 156, 244, 57, 83, 131, 57, 214, 145, 57, 65, 126, 95, 180, 38, 112, 156, 233, 132, 68, 187, 46, 245, 53, 130, 232, 62, 167, 41, 177, 28, 235, 29, 254, 28, 146, 209, 9, 234, 46, 73, 6, 224, 210, 77, 66, 58, 110, 36, 183, 97, 197, 187, 222, 171, 99, 81, 254, 65, 144, 67, 60, 153, 149, 98, 219, 192, 221, 52, 245, 209, 87, 39, 252, 41, 21, 68, 78, 110, 131, 249, 162};
.global .align 16 .b8 __cudart_sin_cos_coeffs[128] = {70, 210, 176, 44, 241, 229, 90, 190, 146, 227, 172, 105, 227, 29, 199, 62, 161, 98, 219, 25, 160, 1, 42, 191, 24, 8, 17, 17, 17, 17, 129, 63, 84, 85, 85, 85, 85, 85, 197, 191, 0, 0, 0, 0, 0, 0, 0, 0, 0, 0, 0, 0, 0, 0, 0, 0, 100, 129, 253, 32, 131, 255, 168, 189, 40, 133, 239, 193, 167, 238, 33, 62, 217, 230, 6, 142, 79, 126, 146, 190, 233, 188, 221, 25, 160, 1, 250, 62, 71, 93, 193, 22, 108, 193, 86, 191, 81, 85, 85, 85, 85, 85, 165, 63, 0, 0, 0, 0, 0, 0, 224, 191, 0, 0, 0, 0, 0, 0, 240, 63};

.visible .entry _Z8rk4_stepiP5Statedd(
	.param .u32 _Z8rk4_stepiP5Statedd_param_0,
	.param .u64 .ptr .align 1 _Z8rk4_stepiP5Statedd_param_1,
	.param .f64 _Z8rk4_stepiP5Statedd_param_2,
	.param .f64 _Z8rk4_stepiP5Statedd_param_3
)
{
	.reg .pred 	%p<205>;
	.reg .b32 	%r<307>;
	.reg .b64 	%rd<42>;
	.reg .b64 	%fd<560>;

	ld.param.u64 	%rd1, [_Z8rk4_stepiP5Statedd_param_1];
	cvta.to.global.u64 	%rd2, %rd1;
	mov.u32 	%r57, %ctaid.x;
	mov.u32 	%r58, %ntid.x;
	mov.u32 	%r59, %tid.x;
	mad.lo.s32 	%r60, %r57, %r58, %r59;
	mul.wide.u32 	%rd3, %r60, 56;
	add.s64 	%rd4, %rd2, %rd3;
	ld.global.f64 	%fd1, [%rd4];
	ld.global.f64 	%fd2, [%rd4+8];
	ld.global.f64 	%fd3, [%rd4+24];
	ld.global.f64 	%fd4, [%rd4+32];
	ld.global.f64 	%fd5, [%rd4+40];
	ld.global.f64 	%fd6, [%rd4+48];
	{
	.reg .b32 %temp; 
	mov.b64 	{%temp, %r1}, %fd1;
	}
	mov.f64 	%fd175, 0d4000000000000000;
	{
	.reg .b32 %temp; 
	mov.b64 	{%temp, %r61}, %fd175;
	}
	and.b32  	%r3, %r61, 2146435072;
	setp.eq.s32 	%p1, %r3, 1062207488;
	abs.f64 	%fd7, %fd1;
	{ // callseq 0, 0
	.param .b64 param0;
	st.param.f64 	[param0], %fd7;
	.param .b64 param1;
	st.param.f64 	[param1], 0d4000000000000000;
	.param .b64 retval0;
	call.uni (retval0), 
	__internal_accurate_pow, 
	(
	param0, 
	param1
	);
	ld.param.f64 	%fd176, [retval0];
	} // callseq 0
	setp.lt.s32 	%p2, %r1, 0;
	neg.f64 	%fd178, %fd176;
	selp.f64 	%fd179, %fd178, %fd176, %p1;
	selp.f64 	%fd528, %fd179, %fd176, %p2;
	setp.neu.f64 	%p3, %fd1, 0d0000000000000000;
	mov.f64 	%fd523, %fd528;
	@%p3 bra 	$L__BB0_2;
	setp.eq.s32 	%p4, %r3, 1062207488;
	selp.b32 	%r62, %r1, 0, %p4;
	setp.lt.s32 	%p5, %r61, 0;
	or.b32  	%r63, %r62, 2146435072;
	selp.b32 	%r64, %r63, %r62, %p5;
	mov.b32 	%r65, 0;
	mov.b64 	%fd523, {%r65, %r64};
$L__BB0_2:
	add.f64 	%fd180, %fd1, 0d4000000000000000;
	{
	.reg .b32 %temp; 
	mov.b64 	{%temp, %r66}, %fd180;
	}
	and.b32  	%r4, %r66, 2146435072;
	setp.ne.s32 	%p6, %r4, 2146435072;
	@%p6 bra 	$L__BB0_7;
	setp.num.f64 	%p7, %fd1, %fd1;
	@%p7 bra 	$L__BB0_5;
	mov.f64 	%fd181, 0d4000000000000000;
	add.rn.f64 	%fd523, %fd1, %fd181;
	bra.uni 	$L__BB0_7;
$L__BB0_5:
	setp.neu.f64 	%p8, %fd7, 0d7FF0000000000000;
	@%p8 bra 	$L__BB0_7;
	setp.lt.s32 	%p9, %r1, 0;
	setp.eq.s32 	%p10, %r3, 1062207488;
	setp.lt.s32 	%p11, %r61, 0;
	selp.b32 	%r68, 0, 2146435072, %p11;
	and.b32  	%r69, %r61, 2147483647;
	setp.ne.s32 	%p12, %r69, 1071644672;
	or.b32  	%r70, %r68, -2147483648;
	selp.b32 	%r71, %r70, %r68, %p12;
	selp.b32 	%r72, %r71, %r68, %p10;
	selp.b32 	%r73, %r72, %r68, %p9;
	mov.b32 	%r74, 0;
	mov.b64 	%fd523, {%r74, %r73};
$L__BB0_7:
	setp.eq.s32 	%p13, %r3, 1062207488;
	setp.eq.f64 	%p14, %fd1, 0d3FF0000000000000;
	add.f64 	%fd182, %fd523, 0d3FF0000000000000;
	sqrt.rn.f64 	%fd183, %fd182;
	selp.f64 	%fd14, 0d3FF6A09E667F3BCD, %fd183, %p14;
	{
	.reg .b32 %temp; 
	mov.b64 	{%temp, %r5}, %fd14;
	}
	abs.f64 	%fd15, %fd14;
	{ // callseq 1, 0
	.param .b64 param0;
	st.param.f64 	[param0], %fd15;
	.param .b64 param1;
	st.param.f64 	[param1], 0d4000000000000000;
	.param .b64 retval0;
	call.uni (retval0), 
	__internal_accurate_pow, 
	(
	param0, 
	param1
	);
	ld.param.f64 	%fd184, [retval0];
	} // callseq 1
	setp.lt.s32 	%p15, %r5, 0;
	neg.f64 	%fd186, %fd184;
	selp.f64 	%fd187, %fd186, %fd184, %p13;
	selp.f64 	%fd525, %fd187, %fd184, %p15;
	setp.neu.f64 	%p16, %fd14, 0d0000000000000000;
	@%p16 bra 	$L__BB0_9;
	setp.eq.s32 	%p17, %r3, 1062207488;
	selp.b32 	%r76, %r5, 0, %p17;
	setp.lt.s32 	%p18, %r61, 0;
	or.b32  	%r77, %r76, 2146435072;
	selp.b32 	%r78, %r77, %r76, %p18;
	mov.b32 	%r79, 0;
	mov.b64 	%fd525, {%r79, %r78};
$L__BB0_9:
	add.f64 	%fd188, %fd14, 0d4000000000000000;
	{
	.reg .b32 %temp; 
	mov.b64 	{%temp, %r80}, %fd188;
	}
	and.b32  	%r81, %r80, 2146435072;
	setp.ne.s32 	%p19, %r81, 2146435072;
	@%p19 bra 	$L__BB0_14;
	setp.num.f64 	%p20, %fd14, %fd14;
	@%p20 bra 	$L__BB0_12;
	mov.f64 	%fd189, 0d4000000000000000;
	add.rn.f64 	%fd525, %fd14, %fd189;
	bra.uni 	$L__BB0_14;
$L__BB0_12:
	setp.neu.f64 	%p21, %fd15, 0d7FF0000000000000;
	@%p21 bra 	$L__BB0_14;
	setp.lt.s32 	%p22, %r5, 0;
	setp.eq.s32 	%p23, %r3, 1062207488;
	setp.lt.s32 	%p24, %r61, 0;
	selp.b32 	%r83, 0, 2146435072, %p24;
	and.b32  	%r84, %r61, 2147483647;
	setp.ne.s32 	%p25, %r84, 1071644672;
	or.b32  	%r85, %r83, -2147483648;
	selp.b32 	%r86, %r85, %r83, %p25;
	selp.b32 	%r87, %r86, %r83, %p23;
	selp.b32 	%r88, %r87, %r83, %p22;
	mov.b32 	%r89, 0;
	mov.b64 	%fd525, {%r89, %r88};
$L__BB0_14:
	setp.eq.f64 	%p26, %fd14, 0d3FF0000000000000;
	selp.f64 	%fd22, 0d3FF0000000000000, %fd525, %p26;
	div.rn.f64 	%fd23, %fd4, %fd22;
	abs.f64 	%fd24, %fd2;
	setp.neu.f64 	%p27, %fd24, 0d7FF0000000000000;
	@%p27 bra 	$L__BB0_16;
	mov.f64 	%fd195, 0d0000000000000000;
	mul.rn.f64 	%fd526, %fd2, %fd195;
	mov.b32 	%r295, 0;
	bra.uni 	$L__BB0_18;
$L__BB0_16:
	mul.f64 	%fd190, %fd2, 0d3FE45F306DC9C883;
	cvt.rni.s32.f64 	%r295, %fd190;
	cvt.rn.f64.s32 	%fd191, %r295;
	fma.rn.f64 	%fd192, %fd191, 0dBFF921FB54442D18, %fd2;
	fma.rn.f64 	%fd193, %fd191, 0dBC91A62633145C00, %fd192;
	fma.rn.f64 	%fd526, %fd191, 0dB97B839A252049C0, %fd193;
	setp.ltu.f64 	%p28, %fd24, 0d41E0000000000000;
	@%p28 bra 	$L__BB0_18;
	{ // callseq 2, 0
	.param .b64 param0;
	st.param.f64 	[param0], %fd2;
	.param .align 16 .b8 retval0[16];
	call.uni (retval0), 
	__internal_trig_reduction_slowpathd, 
	(
	param0
	);
	ld.param.f64 	%fd526, [retval0];
	ld.param.b32 	%r295, [retval0+8];
	} // callseq 2
$L__BB0_18:
	and.b32  	%r9, %r61, 2146435072;
	setp.neu.f64 	%p29, %fd1, 0d0000000000000000;
	shl.b32 	%r92, %r295, 6;
	cvt.u64.u32 	%rd5, %r92;
	and.b64  	%rd6, %rd5, 64;
	mov.u64 	%rd7, __cudart_sin_cos_coeffs;
	add.s64 	%rd8, %rd7, %rd6;
	mul.rn.f64 	%fd196, %fd526, %fd526;
	and.b32  	%r93, %r295, 1;
	setp.eq.b32 	%p30, %r93, 1;
	selp.f64 	%fd197, 0dBDA8FF8320FD8164, 0d3DE5DB65F9785EBA, %p30;
	ld.global.nc.v2.f64 	{%fd198, %fd199}, [%rd8];
	fma.rn.f64 	%fd200, %fd197, %fd196, %fd198;
	fma.rn.f64 	%fd201, %fd200, %fd196, %fd199;
	ld.global.nc.v2.f64 	{%fd202, %fd203}, [%rd8+16];
	fma.rn.f64 	%fd204, %fd201, %fd196, %fd202;
	fma.rn.f64 	%fd205, %fd204, %fd196, %fd203;
	ld.global.nc.v2.f64 	{%fd206, %fd207}, [%rd8+32];
	fma.rn.f64 	%fd208, %fd205, %fd196, %fd206;
	fma.rn.f64 	%fd209, %fd208, %fd196, %fd207;
	fma.rn.f64 	%fd210, %fd209, %fd526, %fd526;
	fma.rn.f64 	%fd211, %fd209, %fd196, 0d3FF0000000000000;
	selp.f64 	%fd212, %fd211, %fd210, %p30;
	and.b32  	%r94, %r295, 2;
	setp.eq.s32 	%p31, %r94, 0;
	mov.f64 	%fd213, 0d0000000000000000;
	sub.f64 	%fd214, %fd213, %fd212;
	selp.f64 	%fd29, %fd212, %fd214, %p31;
	@%p29 bra 	$L__BB0_20;
	setp.eq.s32 	%p32, %r9, 1062207488;
	selp.b32 	%r95, %r1, 0, %p32;
	setp.lt.s32 	%p33, %r61, 0;
	or.b32  	%r96, %r95, 2146435072;
	selp.b32 	%r97, %r96, %r95, %p33;
	mov.b32 	%r98, 0;
	mov.b64 	%fd528, {%r98, %r97};
$L__BB0_20:
	setp.ne.s32 	%p34, %r4, 2146435072;
	@%p34 bra 	$L__BB0_25;
	setp.num.f64 	%p35, %fd1, %fd1;
	@%p35 bra 	$L__BB0_23;
	mov.f64 	%fd215, 0d4000000000000000;
	add.rn.f64 	%fd528, %fd1, %fd215;
	bra.uni 	$L__BB0_25;
$L__BB0_23:
	setp.neu.f64 	%p36, %fd7, 0d7FF0000000000000;
	@%p36 bra 	$L__BB0_25;
	setp.lt.s32 	%p37, %r1, 0;
	setp.eq.s32 	%p38, %r9, 1062207488;
	setp.lt.s32 	%p39, %r61, 0;
	selp.b32 	%r100, 0, 2146435072, %p39;
	and.b32  	%r101, %r61, 2147483647;
	setp.ne.s32 	%p40, %r101, 1071644672;
	or.b32  	%r102, %r100, -2147483648;
	selp.b32 	%r103, %r102, %r100, %p40;
	selp.b32 	%r104, %r103, %r100, %p38;
	selp.b32 	%r105, %r104, %r100, %p37;
	mov.b32 	%r106, 0;
	mov.b64 	%fd528, {%r106, %r105};
$L__BB0_25:
	setp.eq.f64 	%p41, %fd1, 0d3FF0000000000000;
	setp.eq.s32 	%p42, %r9, 1062207488;
	add.f64 	%fd216, %fd528, 0d3FF0000000000000;
	sqrt.rn.f64 	%fd217, %fd216;
	selp.f64 	%fd218, 0d3FF6A09E667F3BCD, %fd217, %p41;
	div.rn.f64 	%fd219, %fd1, %fd218;
	mul.f64 	%fd220, %fd14, %fd22;
	div.rn.f64 	%fd221, %fd219, %fd220;
	mul.f64 	%fd35, %fd6, %fd221;
	{
	.reg .b32 %temp; 
	mov.b64 	{%temp, %r10}, %fd5;
	}
	abs.f64 	%fd36, %fd5;
	{ // callseq 3, 0
	.param .b64 param0;
	st.param.f64 	[param0], %fd36;
	.param .b64 param1;
	st.param.f64 	[param1], 0d4000000000000000;
	.param .b64 retval0;
	call.uni (retval0), 
	__internal_accurate_pow, 
	(
	param0, 
	param1
	);
	ld.param.f64 	%fd222, [retval0];
	} // callseq 3
	setp.lt.s32 	%p43, %r10, 0;
	neg.f64 	%fd224, %fd222;
	selp.f64 	%fd225, %fd224, %fd222, %p42;
	selp.f64 	%fd530, %fd225, %fd222, %p43;
	setp.neu.f64 	%p44, %fd5, 0d0000000000000000;
	@%p44 bra 	$L__BB0_27;
	setp.eq.s32 	%p45, %r9, 1062207488;
	selp.b32 	%r108, %r10, 0, %p45;
	setp.lt.s32 	%p46, %r61, 0;
	or.b32  	%r109, %r108, 2146435072;
	selp.b32 	%r110, %r109, %r108, %p46;
	mov.b32 	%r111, 0;
	mov.b64 	%fd530, {%r111, %r110};
$L__BB0_27:
	add.f64 	%fd226, %fd5, 0d4000000000000000;
	{
	.reg .b32 %temp; 
	mov.b64 	{%temp, %r112}, %fd226;
	}
	and.b32  	%r113, %r112, 2146435072;
	setp.ne.s32 	%p47, %r113, 2146435072;
	@%p47 bra 	$L__BB0_32;
	setp.num.f64 	%p48, %fd5, %fd5;
	@%p48 bra 	$L__BB0_30;
	mov.f64 	%fd227, 0d4000000000000000;
	add.rn.f64 	%fd530, %fd5, %fd227;
	bra.uni 	$L__BB0_32;
$L__BB0_30:
	setp.neu.f64 	%p49, %fd36, 0d7FF0000000000000;
	@%p49 bra 	$L__BB0_32;
	setp.lt.s32 	%p50, %r10, 0;
	setp.eq.s32 	%p51, %r9, 1062207488;
	setp.lt.s32 	%p52, %r61, 0;
	selp.b32 	%r115, 0, 2146435072, %p52;
	and.b32  	%r116, %r61, 2147483647;
	setp.ne.s32 	%p53, %r116, 1071644672;
	or.b32  	%r117, %r115, -2147483648;
	selp.b32 	%r118, %r117, %r115, %p53;
	selp.b32 	%r119, %r118, %r115, %p51;
	selp.b32 	%r120, %r119, %r115, %p50;
	mov.b32 	%r121, 0;
	mov.b64 	%fd530, {%r121, %r120};
$L__BB0_32:
	setp.neu.f64 	%p54, %fd24, 0d7FF0000000000000;
	setp.eq.f64 	%p55, %fd5, 0d3FF0000000000000;
	selp.f64 	%fd228, 0d3FF0000000000000, %fd530, %p55;
	div.rn.f64 	%fd43, %fd228, %fd22;
	@%p54 bra 	$L__BB0_34;
	mov.f64 	%fd234, 0d0000000000000000;
	mul.rn.f64 	%fd532, %fd2, %fd234;
	mov.b32 	%r297, 1;
	bra.uni 	$L__BB0_37;
$L__BB0_34:
	mul.f64 	%fd229, %fd2, 0d3FE45F306DC9C883;
	cvt.rni.s32.f64 	%r296, %fd229;
	cvt.rn.f64.s32 	%fd230, %r296;
	fma.rn.f64 	%fd231, %fd230, 0dBFF921FB54442D18, %fd2;
	fma.rn.f64 	%fd232, %fd230, 0dBC91A62633145C00, %fd231;
	fma.rn.f64 	%fd532, %fd230, 0dB97B839A252049C0, %fd232;
	setp.ltu.f64 	%p56, %fd24, 0d41E0000000000000;
	@%p56 bra 	$L__BB0_36;
	{ // callseq 4, 0
	.param .b64 param0;
	st.param.f64 	[param0], %fd2;
	.param .align 16 .b8 retval0[16];
	call.uni (retval0), 
	__internal_trig_reduction_slowpathd, 
	(
	param0
	);
	ld.param.f64 	%fd532, [retval0];
	ld.param.b32 	%r296, [retval0+8];
	} // callseq 4
$L__BB0_36:
	add.s32 	%r297, %r296, 1;
$L__BB0_37:
	shl.b32 	%r124, %r297, 6;
	cvt.u64.u32 	%rd9, %r124;
	and.b64  	%rd10, %rd9, 64;
	add.s64 	%rd12, %rd7, %rd10;
	mul.rn.f64 	%fd235, %fd532, %fd532;
	and.b32  	%r125, %r297, 1;
	setp.eq.b32 	%p57, %r125, 1;
	selp.f64 	%fd236, 0dBDA8FF8320FD8164, 0d3DE5DB65F9785EBA, %p57;
	ld.global.nc.v2.f64 	{%fd237, %fd238}, [%rd12];
	fma.rn.f64 	%fd239, %fd236, %fd235, %fd237;
	fma.rn.f64 	%fd240, %fd239, %fd235, %fd238;
	ld.global.nc.v2.f64 	{%fd241, %fd242}, [%rd12+16];
	fma.rn.f64 	%fd243, %fd240, %fd235, %fd241;
	fma.rn.f64 	%fd244, %fd243, %fd235, %fd242;
	ld.global.nc.v2.f64 	{%fd245, %fd246}, [%rd12+32];
	fma.rn.f64 	%fd247, %fd244, %fd235, %fd245;
	fma.rn.f64 	%fd248, %fd247, %fd235, %fd246;
	fma.rn.f64 	%fd249, %fd248, %fd532, %fd532;
	fma.rn.f64 	%fd250, %fd248, %fd235, 0d3FF0000000000000;
	selp.f64 	%fd251, %fd250, %fd249, %p57;
	and.b32  	%r126, %r297, 2;
	setp.eq.s32 	%p58, %r126, 0;
	mov.f64 	%fd252, 0d0000000000000000;
	sub.f64 	%fd253, %fd252, %fd251;
	selp.f64 	%fd254, %fd251, %fd253, %p58;
	mul.f64 	%fd49, %fd43, %fd254;
	{
	.reg .b32 %temp; 
	mov.b64 	{%temp, %r16}, %fd29;
	}
	mov.f64 	%fd255, 0d4008000000000000;
	{
	.reg .b32 %temp; 
	mov.b64 	{%temp, %r127}, %fd255;
	}
	and.b32  	%r18, %r127, 2146435072;
	setp.eq.s32 	%p59, %r18, 1073741824;
	abs.f64 	%fd50, %fd29;
	{ // callseq 5, 0
	.param .b64 param0;
	st.param.f64 	[param0], %fd50;
	.param .b64 param1;
	st.param.f64 	[param1], 0d4008000000000000;
	.param .b64 retval0;
	call.uni (retval0), 
	__internal_accurate_pow, 
	(
	param0, 
	param1
	);
	ld.param.f64 	%fd256, [retval0];
	} // callseq 5
	setp.lt.s32 	%p60, %r16, 0;
	neg.f64 	%fd258, %fd256;
	selp.f64 	%fd259, %fd258, %fd256, %p59;
	selp.f64 	%fd534, %fd259, %fd256, %p60;
	setp.neu.f64 	%p61, %fd29, 0d0000000000000000;
	@%p61 bra 	$L__BB0_39;
	setp.eq.s32 	%p62, %r18, 1073741824;
	selp.b32 	%r128, %r16, 0, %p62;
	setp.lt.s32 	%p63, %r127, 0;
	or.b32  	%r129, %r128, 2146435072;
	selp.b32 	%r130, %r129, %r128, %p63;
	mov.b32 	%r131, 0;
	mov.b64 	%fd534, {%r131, %r130};
$L__BB0_39:
	add.f64 	%fd260, %fd29, 0d4008000000000000;
	{
	.reg .b32 %temp; 
	mov.b64 	{%temp, %r132}, %fd260;
	}
	and.b32  	%r133, %r132, 2146435072;
	setp.ne.s32 	%p64, %r133, 2146435072;
	@%p64 bra 	$L__BB0_44;
	setp.num.f64 	%p65, %fd29, %fd29;
	@%p65 bra 	$L__BB0_42;
	mov.f64 	%fd261, 0d4008000000000000;
	add.rn.f64 	%fd534, %fd29, %fd261;
	bra.uni 	$L__BB0_44;
$L__BB0_42:
	setp.neu.f64 	%p66, %fd50, 0d7FF0000000000000;
	@%p66 bra 	$L__BB0_44;
	setp.lt.s32 	%p67, %r16, 0;
	setp.eq.s32 	%p68, %r18, 1073741824;
	setp.lt.s32 	%p69, %r127, 0;
	selp.b32 	%r135, 0, 2146435072, %p69;
	and.b32  	%r136, %r127, 2147483647;
	setp.ne.s32 	%p70, %r136, 1071644672;
	or.b32  	%r137, %r135, -2147483648;
	selp.b32 	%r138, %r137, %r135, %p70;
	selp.b32 	%r139, %r138, %r135, %p68;
	selp.b32 	%r140, %r139, %r135, %p67;
	mov.b32 	%r141, 0;
	mov.b64 	%fd534, {%r141, %r140};
$L__BB0_44:
	ld.param.f64 	%fd513, [_Z8rk4_stepiP5Statedd_param_3];
	setp.eq.s32 	%p71, %r9, 1062207488;
	setp.eq.f64 	%p72, %fd29, 0d3FF0000000000000;
	selp.f64 	%fd262, 0d3FF0000000000000, %fd534, %p72;
	div.rn.f64 	%fd57, %fd49, %fd262;
	mul.f64 	%fd263, %fd513, 0d3FE0000000000000;
	fma.rn.f64 	%fd58, %fd263, %fd3, %fd1;
	fma.rn.f64 	%fd59, %fd263, %fd23, %fd2;
	fma.rn.f64 	%fd60, %fd263, %fd35, %fd3;
	fma.rn.f64 	%fd61, %fd263, %fd57, %fd4;
	{
	.reg .b32 %temp; 
	mov.b64 	{%temp, %r19}, %fd58;
	}
	abs.f64 	%fd62, %fd58;
	{ // callseq 6, 0
	.param .b64 param0;
	st.param.f64 	[param0], %fd62;
	.param .b64 param1;
	st.param.f64 	[param1], 0d4000000000000000;
	.param .b64 retval0;
	call.uni (retval0), 
	__internal_accurate_pow, 
	(
	param0, 
	param1
	);
	ld.param.f64 	%fd264, [retval0];
	} // callseq 6
	setp.lt.s32 	%p73, %r19, 0;
	neg.f64 	%fd266, %fd264;
	selp.f64 	%fd267, %fd266, %fd264, %p71;
	selp.f64 	%fd536, %fd267, %fd264, %p73;
	setp.neu.f64 	%p74, %fd58, 0d0000000000000000;
	@%p74 bra 	$L__BB0_46;
	setp.eq.s32 	%p75, %r9, 1062207488;
	selp.b32 	%r143, %r19, 0, %p75;
	setp.lt.s32 	%p76, %r61, 0;
	or.b32  	%r144, %r143, 2146435072;
	selp.b32 	%r145, %r144, %r143, %p76;
	mov.b32 	%r146, 0;
	mov.b64 	%fd536, {%r146, %r145};
$L__BB0_46:
	add.f64 	%fd268, %fd58, 0d4000000000000000;
	{
	.reg .b32 %temp; 
	mov.b64 	{%temp, %r147}, %fd268;
	}
	and.b32  	%r148, %r147, 2146435072;
	setp.ne.s32 	%p77, %r148, 2146435072;
	@%p77 bra 	$L__BB0_51;
	setp.num.f64 	%p78, %fd58, %fd58;
	@%p78 bra 	$L__BB0_49;
	mov.f64 	%fd269, 0d4000000000000000;
	add.rn.f64 	%fd536, %fd58, %fd269;
	bra.uni 	$L__BB0_51;
$L__BB0_49:
	setp.neu.f64 	%p79, %fd62, 0d7FF0000000000000;
	@%p79 bra 	$L__BB0_51;
	setp.lt.s32 	%p80, %r19, 0;
	setp.eq.s32 	%p81, %r9, 1062207488;
	setp.lt.s32 	%p82, %r61, 0;
	selp.b32 	%r150, 0, 2146435072, %p82;
	and.b32  	%r151, %r61, 2147483647;
	setp.ne.s32 	%p83, %r151, 1071644672;
	or.b32  	%r152, %r150, -2147483648;
	selp.b32 	%r153, %r152, %r150, %p83;
	selp.b32 	%r154, %r153, %r150, %p81;
	selp.b32 	%r155, %r154, %r150, %p80;
	mov.b32 	%r156, 0;
	mov.b64 	%fd536, {%r156, %r155};
$L__BB0_51:
	setp.eq.s32 	%p84, %r9, 1062207488;
	setp.eq.f64 	%p85, %fd58, 0d3FF0000000000000;
	add.f64 	%fd270, %fd536, 0d3FF0000000000000;
	sqrt.rn.f64 	%fd271, %fd270;
	selp.f64 	%fd69, 0d3FF6A09E667F3BCD, %fd271, %p85;
	{
	.reg .b32 %temp; 
	mov.b64 	{%temp, %r20}, %fd69;
	}
	abs.f64 	%fd70, %fd69;
	{ // callseq 7, 0
	.param .b64 param0;
	st.param.f64 	[param0], %fd70;
	.param .b64 param1;
	st.param.f64 	[param1], 0d4000000000000000;
	.param .b64 retval0;
	call.uni (retval0), 
	__internal_accurate_pow, 
	(
	param0, 
	param1
	);
	ld.param.f64 	%fd272, [retval0];
	} // callseq 7
	setp.lt.s32 	%p86, %r20, 0;
	neg.f64 	%fd274, %fd272;
	selp.f64 	%fd275, %fd274, %fd272, %p84;
	selp.f64 	%fd538, %fd275, %fd272, %p86;
	setp.neu.f64 	%p87, %fd69, 0d0000000000000000;
	@%p87 bra 	$L__BB0_53;
	setp.eq.s32 	%p88, %r9, 1062207488;
	selp.b32 	%r158, %r20, 0, %p88;
	setp.lt.s32 	%p89, %r61, 0;
	or.b32  	%r159, %r158, 2146435072;
	selp.b32 	%r160, %r159, %r158, %p89;
	mov.b32 	%r161, 0;
	mov.b64 	%fd538, {%r161, %r160};
$L__BB0_53:
	add.f64 	%fd276, %fd69, 0d4000000000000000;
	{
	.reg .b32 %temp; 
	mov.b64 	{%temp, %r162}, %fd276;
	}
	and.b32  	%r163, %r162, 2146435072;
	setp.ne.s32 	%p90, %r163, 2146435072;
	@%p90 bra 	$L__BB0_58;
	setp.num.f64 	%p91, %fd69, %fd69;
	@%p91 bra 	$L__BB0_56;
	mov.f64 	%fd277, 0d4000000000000000;
	add.rn.f64 	%fd538, %fd69, %fd277;
	bra.uni 	$L__BB0_58;
$L__BB0_56:
	setp.neu.f64 	%p92, %fd70, 0d7FF0000000000000;
	@%p92 bra 	$L__BB0_58;
	setp.lt.s32 	%p93, %r20, 0;
	setp.eq.s32 	%p94, %r9, 1062207488;
	setp.lt.s32 	%p95, %r61, 0;
	selp.b32 	%r165, 0, 2146435072, %p95;
	and.b32  	%r166, %r61, 2147483647;
	setp.ne.s32 	%p96, %r166, 1071644672;
	or.b32  	%r167, %r165, -2147483648;
	selp.b32 	%r168, %r167, %r165, %p96;
	selp.b32 	%r169, %r168, %r165, %p94;
	selp.b32 	%r170, %r169, %r165, %p93;
	mov.b32 	%r171, 0;
	mov.b64 	%fd538, {%r171, %r170};
$L__BB0_58:
	setp.eq.f64 	%p97, %fd69, 0d3FF0000000000000;
	selp.f64 	%fd77, 0d3FF0000000000000, %fd538, %p97;
	div.rn.f64 	%fd78, %fd61, %fd77;
	abs.f64 	%fd79, %fd59;
	setp.neu.f64 	%p98, %fd79, 0d7FF0000000000000;
	@%p98 bra 	$L__BB0_60;
	mov.f64 	%fd283, 0d0000000000000000;
	mul.rn.f64 	%fd539, %fd59, %fd283;
	mov.b32 	%r298, 0;
	bra.uni 	$L__BB0_62;
$L__BB0_60:
	mul.f64 	%fd278, %fd59, 0d3FE45F306DC9C883;
	cvt.rni.s32.f64 	%r298, %fd278;
	cvt.rn.f64.s32 	%fd279, %r298;
	fma.rn.f64 	%fd280, %fd279, 0dBFF921FB54442D18, %fd59;
	fma.rn.f64 	%fd281, %fd279, 0dBC91A62633145C00, %fd280;
	fma.rn.f64 	%fd539, %fd279, 0dB97B839A252049C0, %fd281;
	setp.ltu.f64 	%p99, %fd79, 0d41E0000000000000;
	@%p99 bra 	$L__BB0_62;
	{ // callseq 8, 0
	.param .b64 param0;
	st.param.f64 	[param0], %fd59;
	.param .align 16 .b8 retval0[16];
	call.uni (retval0), 
	__internal_trig_reduction_slowpathd, 
	(
	param0
	);
	ld.param.f64 	%fd539, [retval0];
	ld.param.b32 	%r298, [retval0+8];
	} // callseq 8
$L__BB0_62:
	setp.neu.f64 	%p100, %fd79, 0d7FF0000000000000;
	setp.eq.s32 	%p101, %r9, 1062207488;
	shl.b32 	%r175, %r298, 6;
	cvt.u64.u32 	%rd13, %r175;
	and.b64  	%rd14, %rd13, 64;
	add.s64 	%rd16, %rd7, %rd14;
	mul.rn.f64 	%fd284, %fd539, %fd539;
	and.b32  	%r176, %r298, 1;
	setp.eq.b32 	%p102, %r176, 1;
	selp.f64 	%fd285, 0dBDA8FF8320FD8164, 0d3DE5DB65F9785EBA, %p102;
	ld.global.nc.v2.f64 	{%fd286, %fd287}, [%rd16];
	fma.rn.f64 	%fd288, %fd285, %fd284, %fd286;
	fma.rn.f64 	%fd289, %fd288, %fd284, %fd287;
	ld.global.nc.v2.f64 	{%fd290, %fd291}, [%rd16+16];
	fma.rn.f64 	%fd292, %fd289, %fd284, %fd290;
	fma.rn.f64 	%fd293, %fd292, %fd284, %fd291;
	ld.global.nc.v2.f64 	{%fd294, %fd295}, [%rd16+32];
	fma.rn.f64 	%fd296, %fd293, %fd284, %fd294;
	fma.rn.f64 	%fd297, %fd296, %fd284, %fd295;
	fma.rn.f64 	%fd298, %fd297, %fd539, %fd539;
	fma.rn.f64 	%fd299, %fd297, %fd284, 0d3FF0000000000000;
	selp.f64 	%fd300, %fd299, %fd298, %p102;
	and.b32  	%r177, %r298, 2;
	setp.eq.s32 	%p103, %r177, 0;
	mov.f64 	%fd301, 0d0000000000000000;
	sub.f64 	%fd302, %fd301, %fd300;
	selp.f64 	%fd84, %fd300, %fd302, %p103;
	{
	.reg .b32 %temp; 
	mov.b64 	{%temp, %r178}, %fd303;
	}
	abs.f64 	%fd304, %fd305;
	{ // callseq 9, 0
	.param .b64 param0;
	st.param.f64 	[param0], %fd304;
	.param .b64 param1;
	st.param.f64 	[param1], 0d4000000000000000;
	.param .b64 retval0;
	call.uni (retval0), 
	__internal_accurate_pow, 
	(
	param0, 
	param1
	);
	ld.param.f64 	%fd306, [retval0];
	} // callseq 9
	setp.lt.s32 	%p104, %r178, 0;
	neg.f64 	%fd308, %fd306;
	selp.f64 	%fd309, %fd308, %fd306, %p101;
	selp.f64 	%fd310, %fd309, %fd306, %p104;
	mov.f64 	%fd311, 0d7FF8000000000000;
	{
	.reg .b32 %temp; 
	mov.b64 	{%temp, %r24}, %fd311;
	}
	and.b32  	%r179, %r24, 2146435072;
	setp.eq.s32 	%p105, %r179, 2146435072;
	mov.f64 	%fd312, 0d4000000000000000;
	add.rn.f64 	%fd313, %fd314, %fd312;
	selp.f64 	%fd85, %fd313, %fd310, %p105;
	@%p100 bra 	$L__BB0_64;
	ld.param.f64 	%fd515, [_Z8rk4_stepiP5Statedd_param_3];
	mul.f64 	%fd321, %fd515, 0d3FE0000000000000;
	fma.rn.f64 	%fd322, %fd321, %fd23, %fd2;
	mov.f64 	%fd323, 0d0000000000000000;
	mul.rn.f64 	%fd541, %fd322, %fd323;
	mov.b32 	%r300, 1;
	bra.uni 	$L__BB0_67;
$L__BB0_64:
	ld.param.f64 	%fd514, [_Z8rk4_stepiP5Statedd_param_3];
	mul.f64 	%fd315, %fd514, 0d3FE0000000000000;
	fma.rn.f64 	%fd87, %fd315, %fd23, %fd2;
	mul.f64 	%fd316, %fd87, 0d3FE45F306DC9C883;
	cvt.rni.s32.f64 	%r299, %fd316;
	cvt.rn.f64.s32 	%fd317, %r299;
	fma.rn.f64 	%fd318, %fd317, 0dBFF921FB54442D18, %fd87;
	fma.rn.f64 	%fd319, %fd317, 0dBC91A62633145C00, %fd318;
	fma.rn.f64 	%fd541, %fd317, 0dB97B839A252049C0, %fd319;
	setp.ltu.f64 	%p106, %fd79, 0d41E0000000000000;
	@%p106 bra 	$L__BB0_66;
	{ // callseq 10, 0
	.param .b64 param0;
	st.param.f64 	[param0], %fd87;
	.param .align 16 .b8 retval0[16];
	call.uni (retval0), 
	__internal_trig_reduction_slowpathd, 
	(
	param0
	);
	ld.param.f64 	%fd541, [retval0];
	ld.param.b32 	%r299, [retval0+8];
	} // callseq 10
$L__BB0_66:
	add.s32 	%r300, %r299, 1;
$L__BB0_67:
	setp.eq.s32 	%p107, %r18, 1073741824;
	shl.b32 	%r182, %r300, 6;
	cvt.u64.u32 	%rd17, %r182;
	and.b64  	%rd18, %rd17, 64;
	mov.u64 	%rd19, __cudart_sin_cos_coeffs;
	add.s64 	%rd20, %rd19, %rd18;
	mul.rn.f64 	%fd324, %fd541, %fd541;
	and.b32  	%r183, %r300, 1;
	setp.eq.b32 	%p108, %r183, 1;
	selp.f64 	%fd325, 0dBDA8FF8320FD8164, 0d3DE5DB65F9785EBA, %p108;
	ld.global.nc.v2.f64 	{%fd326, %fd327}, [%rd20];
	fma.rn.f64 	%fd328, %fd325, %fd324, %fd326;
	fma.rn.f64 	%fd329, %fd328, %fd324, %fd327;
	ld.global.nc.v2.f64 	{%fd330, %fd331}, [%rd20+16];
	fma.rn.f64 	%fd332, %fd329, %fd324, %fd330;
	fma.rn.f64 	%fd333, %fd332, %fd324, %fd331;
	ld.global.nc.v2.f64 	{%fd334, %fd335}, [%rd20+32];
	fma.rn.f64 	%fd336, %fd333, %fd324, %fd334;
	fma.rn.f64 	%fd337, %fd336, %fd324, %fd335;
	fma.rn.f64 	%fd338, %fd337, %fd541, %fd541;
	fma.rn.f64 	%fd339, %fd337, %fd324, 0d3FF0000000000000;
	selp.f64 	%fd340, %fd339, %fd338, %p108;
	and.b32  	%r184, %r300, 2;
	setp.eq.s32 	%p109, %r184, 0;
	mov.f64 	%fd341, 0d0000000000000000;
	sub.f64 	%fd342, %fd341, %fd340;
	selp.f64 	%fd343, %fd340, %fd342, %p109;
	div.rn.f64 	%fd344, %fd85, %fd77;
	mul.f64 	%fd92, %fd344, %fd343;
	{
	.reg .b32 %temp; 
	mov.b64 	{%temp, %r31}, %fd84;
	}
	abs.f64 	%fd93, %fd84;
	{ // callseq 11, 0
	.param .b64 param0;
	st.param.f64 	[param0], %fd93;
	.param .b64 param1;
	st.param.f64 	[param1], 0d4008000000000000;
	.param .b64 retval0;
	call.uni (retval0), 
	__internal_accurate_pow, 
	(
	param0, 
	param1
	);
	ld.param.f64 	%fd345, [retval0];
	} // callseq 11
	setp.lt.s32 	%p110, %r31, 0;
	neg.f64 	%fd347, %fd345;
	selp.f64 	%fd348, %fd347, %fd345, %p107;
	selp.f64 	%fd543, %fd348, %fd345, %p110;
	setp.neu.f64 	%p111, %fd84, 0d0000000000000000;
	@%p111 bra 	$L__BB0_69;
	setp.eq.s32 	%p112, %r18, 1073741824;
	selp.b32 	%r185, %r31, 0, %p112;
	setp.lt.s32 	%p113, %r127, 0;
	or.b32  	%r186, %r185, 2146435072;
	selp.b32 	%r187, %r186, %r185, %p113;
	mov.b32 	%r188, 0;
	mov.b64 	%fd543, {%r188, %r187};
$L__BB0_69:
	add.f64 	%fd349, %fd84, 0d4008000000000000;
	{
	.reg .b32 %temp; 
	mov.b64 	{%temp, %r189}, %fd349;
	}
	and.b32  	%r190, %r189, 2146435072;
	setp.ne.s32 	%p114, %r190, 2146435072;
	@%p114 bra 	$L__BB0_74;
	setp.num.f64 	%p115, %fd84, %fd84;
	@%p115 bra 	$L__BB0_72;
	mov.f64 	%fd350, 0d4008000000000000;
	add.rn.f64 	%fd543, %fd84, %fd350;
	bra.uni 	$L__BB0_74;
$L__BB0_72:
	setp.neu.f64 	%p116, %fd93, 0d7FF0000000000000;
	@%p116 bra 	$L__BB0_74;
	setp.lt.s32 	%p117, %r31, 0;
	setp.eq.s32 	%p118, %r18, 1073741824;
	setp.lt.s32 	%p119, %r127, 0;
	selp.b32 	%r192, 0, 2146435072, %p119;
	and.b32  	%r193, %r127, 2147483647;
	setp.ne.s32 	%p120, %r193, 1071644672;
	or.b32  	%r194, %r192, -2147483648;
	selp.b32 	%r195, %r194, %r192, %p120;
	selp.b32 	%r196, %r195, %r192, %p118;
	selp.b32 	%r197, %r196, %r192, %p117;
	mov.b32 	%r198, 0;
	mov.b64 	%fd543, {%r198, %r197};
$L__BB0_74:
	ld.param.f64 	%fd516, [_Z8rk4_stepiP5Statedd_param_3];
	and.b32  	%r32, %r61, 2146435072;
	setp.eq.s32 	%p121, %r32, 1062207488;
	setp.eq.f64 	%p122, %fd84, 0d3FF0000000000000;
	selp.f64 	%fd351, 0d3FF0000000000000, %fd543, %p122;
	div.rn.f64 	%fd100, %fd92, %fd351;
	mul.f64 	%fd352, %fd516, 0d3FE0000000000000;
	fma.rn.f64 	%fd101, %fd352, %fd60, %fd1;
	fma.rn.f64 	%fd102, %fd352, %fd78, %fd2;
	fma.rn.f64 	%fd103, %fd352, %fd100, %fd4;
	{
	.reg .b32 %temp; 
	mov.b64 	{%temp, %r33}, %fd101;
	}
	abs.f64 	%fd104, %fd101;
	{ // callseq 12, 0
	.param .b64 param0;
	st.param.f64 	[param0], %fd104;
	.param .b64 param1;
	st.param.f64 	[param1], 0d4000000000000000;
	.param .b64 retval0;
	call.uni (retval0), 
	__internal_accurate_pow, 
	(
	param0, 
	param1
	);
	ld.param.f64 	%fd353, [retval0];
	} // callseq 12
	setp.lt.s32 	%p123, %r33, 0;
	neg.f64 	%fd355, %fd353;
	selp.f64 	%fd356, %fd355, %fd353, %p121;
	selp.f64 	%fd545, %fd356, %fd353, %p123;
	setp.neu.f64 	%p124, %fd101, 0d0000000000000000;
	@%p124 bra 	$L__BB0_76;
	setp.eq.s32 	%p125, %r32, 1062207488;
	selp.b32 	%r199, %r33, 0, %p125;
	setp.lt.s32 	%p126, %r61, 0;
	or.b32  	%r200, %r199, 2146435072;
	selp.b32 	%r201, %r200, %r199, %p126;
	mov.b32 	%r202, 0;
	mov.b64 	%fd545, {%r202, %r201};
$L__BB0_76:
	add.f64 	%fd357, %fd101, 0d4000000000000000;
	{
	.reg .b32 %temp; 
	mov.b64 	{%temp, %r203}, %fd357;
	}
	and.b32  	%r204, %r203, 2146435072;
	setp.ne.s32 	%p127, %r204, 2146435072;
	@%p127 bra 	$L__BB0_81;
	setp.num.f64 	%p128, %fd101, %fd101;
	@%p128 bra 	$L__BB0_79;
	mov.f64 	%fd358, 0d4000000000000000;
	add.rn.f64 	%fd545, %fd101, %fd358;
	bra.uni 	$L__BB0_81;
$L__BB0_79:
	setp.neu.f64 	%p129, %fd104, 0d7FF0000000000000;
	@%p129 bra 	$L__BB0_81;
	setp.lt.s32 	%p130, %r33, 0;
	setp.eq.s32 	%p131, %r32, 1062207488;
	setp.lt.s32 	%p132, %r61, 0;
	selp.b32 	%r206, 0, 2146435072, %p132;
	and.b32  	%r207, %r61, 2147483647;
	setp.ne.s32 	%p133, %r207, 1071644672;
	or.b32  	%r208, %r206, -2147483648;
	selp.b32 	%r209, %r208, %r206, %p133;
	selp.b32 	%r210, %r209, %r206, %p131;
	selp.b32 	%r211, %r210, %r206, %p130;
	mov.b32 	%r212, 0;
	mov.b64 	%fd545, {%r212, %r211};
$L__BB0_81:
	setp.eq.s32 	%p134, %r32, 1062207488;
	setp.eq.f64 	%p135, %fd101, 0d3FF0000000000000;
	add.f64 	%fd359, %fd545, 0d3FF0000000000000;
	sqrt.rn.f64 	%fd360, %fd359;
	selp.f64 	%fd111, 0d3FF6A09E667F3BCD, %fd360, %p135;
	{
	.reg .b32 %temp; 
	mov.b64 	{%temp, %r34}, %fd111;
	}
	abs.f64 	%fd112, %fd111;
	{ // callseq 13, 0
	.param .b64 param0;
	st.param.f64 	[param0], %fd112;
	.param .b64 param1;
	st.param.f64 	[param1], 0d4000000000000000;
	.param .b64 retval0;
	call.uni (retval0), 
	__internal_accurate_pow, 
	(
	param0, 
	param1
	);
	ld.param.f64 	%fd361, [retval0];
	} // callseq 13
	setp.lt.s32 	%p136, %r34, 0;
	neg.f64 	%fd363, %fd361;
	selp.f64 	%fd364, %fd363, %fd361, %p134;
	selp.f64 	%fd547, %fd364, %fd361, %p136;
	setp.neu.f64 	%p137, %fd111, 0d0000000000000000;
	@%p137 bra 	$L__BB0_83;
	setp.eq.s32 	%p138, %r32, 1062207488;
	selp.b32 	%r214, %r34, 0, %p138;
	setp.lt.s32 	%p139, %r61, 0;
	or.b32  	%r215, %r214, 2146435072;
	selp.b32 	%r216, %r215, %r214, %p139;
	mov.b32 	%r217, 0;
	mov.b64 	%fd547, {%r217, %r216};
$L__BB0_83:
	add.f64 	%fd365, %fd111, 0d4000000000000000;
	{
	.reg .b32 %temp; 
	mov.b64 	{%temp, %r218}, %fd365;
	}
	and.b32  	%r219, %r218, 2146435072;
	setp.ne.s32 	%p140, %r219, 2146435072;
	@%p140 bra 	$L__BB0_88;
	setp.num.f64 	%p141, %fd111, %fd111;
	@%p141 bra 	$L__BB0_86;
	mov.f64 	%fd366, 0d4000000000000000;
	add.rn.f64 	%fd547, %fd111, %fd366;
	bra.uni 	$L__BB0_88;
$L__BB0_86:
	setp.neu.f64 	%p142, %fd112, 0d7FF0000000000000;
	@%p142 bra 	$L__BB0_88;
	setp.lt.s32 	%p143, %r34, 0;
	setp.eq.s32 	%p144, %r32, 1062207488;
	setp.lt.s32 	%p145, %r61, 0;
	selp.b32 	%r221, 0, 2146435072, %p145;
	and.b32  	%r222, %r61, 2147483647;
	setp.ne.s32 	%p146, %r222, 1071644672;
	or.b32  	%r223, %r221, -2147483648;
	selp.b32 	%r224, %r223, %r221, %p146;
	selp.b32 	%r225, %r224, %r221, %p144;
	selp.b32 	%r226, %r225, %r221, %p143;
	mov.b32 	%r227, 0;
	mov.b64 	%fd547, {%r227, %r226};
$L__BB0_88:
	setp.eq.f64 	%p147, %fd111, 0d3FF0000000000000;
	selp.f64 	%fd119, 0d3FF0000000000000, %fd547, %p147;
	div.rn.f64 	%fd120, %fd103, %fd119;
	abs.f64 	%fd121, %fd102;
	setp.neu.f64 	%p148, %fd121, 0d7FF0000000000000;
	@%p148 bra 	$L__BB0_90;
	mov.f64 	%fd372, 0d0000000000000000;
	mul.rn.f64 	%fd548, %fd102, %fd372;
	mov.b32 	%r301, 0;
	bra.uni 	$L__BB0_92;
$L__BB0_90:
	mul.f64 	%fd367, %fd102, 0d3FE45F306DC9C883;
	cvt.rni.s32.f64 	%r301, %fd367;
	cvt.rn.f64.s32 	%fd368, %r301;
	fma.rn.f64 	%fd369, %fd368, 0dBFF921FB54442D18, %fd102;
	fma.rn.f64 	%fd370, %fd368, 0dBC91A62633145C00, %fd369;
	fma.rn.f64 	%fd548, %fd368, 0dB97B839A252049C0, %fd370;
	setp.ltu.f64 	%p149, %fd121, 0d41E0000000000000;
	@%p149 bra 	$L__BB0_92;
	{ // callseq 14, 0
	.param .b64 param0;
	st.param.f64 	[param0], %fd102;
	.param .align 16 .b8 retval0[16];
	call.uni (retval0), 
	__internal_trig_reduction_slowpathd, 
	(
	param0
	);
	ld.param.f64 	%fd548, [retval0];
	ld.param.b32 	%r301, [retval0+8];
	} // callseq 14
$L__BB0_92:
	ld.param.f64 	%fd517, [_Z8rk4_stepiP5Statedd_param_3];
	mul.f64 	%fd373, %fd517, 0d3FE0000000000000;
	fma.rn.f64 	%fd126, %fd373, %fd78, %fd2;
	setp.neu.f64 	%p150, %fd121, 0d7FF0000000000000;
	shl.b32 	%r230, %r301, 6;
	cvt.u64.u32 	%rd21, %r230;
	and.b64  	%rd22, %rd21, 64;
	mov.u64 	%rd23, __cudart_sin_cos_coeffs;
	add.s64 	%rd24, %rd23, %rd22;
	mul.rn.f64 	%fd374, %fd548, %fd548;
	and.b32  	%r231, %r301, 1;
	setp.eq.b32 	%p151, %r231, 1;
	selp.f64 	%fd375, 0dBDA8FF8320FD8164, 0d3DE5DB65F9785EBA, %p151;
	ld.global.nc.v2.f64 	{%fd376, %fd377}, [%rd24];
	fma.rn.f64 	%fd378, %fd375, %fd374, %fd376;
	fma.rn.f64 	%fd379, %fd378, %fd374, %fd377;
	ld.global.nc.v2.f64 	{%fd380, %fd381}, [%rd24+16];
	fma.rn.f64 	%fd382, %fd379, %fd374, %fd380;
	fma.rn.f64 	%fd383, %fd382, %fd374, %fd381;
	ld.global.nc.v2.f64 	{%fd384, %fd385}, [%rd24+32];
	fma.rn.f64 	%fd386, %fd383, %fd374, %fd384;
	fma.rn.f64 	%fd387, %fd386, %fd374, %fd385;
	fma.rn.f64 	%fd388, %fd387, %fd548, %fd548;
	fma.rn.f64 	%fd389, %fd387, %fd374, 0d3FF0000000000000;
	selp.f64 	%fd390, %fd389, %fd388, %p151;
	and.b32  	%r232, %r301, 2;
	setp.eq.s32 	%p152, %r232, 0;
	mov.f64 	%fd391, 0d0000000000000000;
	sub.f64 	%fd392, %fd391, %fd390;
	selp.f64 	%fd127, %fd390, %fd392, %p152;
	@%p150 bra 	$L__BB0_94;
	mov.f64 	%fd398, 0d0000000000000000;
	mul.rn.f64 	%fd550, %fd126, %fd398;
	mov.b32 	%r303, 1;
	bra.uni 	$L__BB0_97;
$L__BB0_94:
	mul.f64 	%fd393, %fd126, 0d3FE45F306DC9C883;
	cvt.rni.s32.f64 	%r302, %fd393;
	cvt.rn.f64.s32 	%fd394, %r302;
	fma.rn.f64 	%fd395, %fd394, 0dBFF921FB54442D18, %fd126;
	fma.rn.f64 	%fd396, %fd394, 0dBC91A62633145C00, %fd395;
	fma.rn.f64 	%fd550, %fd394, 0dB97B839A252049C0, %fd396;
	setp.ltu.f64 	%p153, %fd121, 0d41E0000000000000;
	@%p153 bra 	$L__BB0_96;
	{ // callseq 15, 0
	.param .b64 param0;
	st.param.f64 	[param0], %fd126;
	.param .align 16 .b8 retval0[16];
	call.uni (retval0), 
	__internal_trig_reduction_slowpathd, 
	(
	param0
	);
	ld.param.f64 	%fd550, [retval0];
	ld.param.b32 	%r302, [retval0+8];
	} // callseq 15
$L__BB0_96:
	add.s32 	%r303, %r302, 1;
$L__BB0_97:
	and.b32  	%r43, %r127, 2146435072;
	setp.eq.s32 	%p154, %r43, 1073741824;
	shl.b32 	%r235, %r303, 6;
	cvt.u64.u32 	%rd25, %r235;
	and.b64  	%rd26, %rd25, 64;
	mov.u64 	%rd27, __cudart_sin_cos_coeffs;
	add.s64 	%rd28, %rd27, %rd26;
	mul.rn.f64 	%fd399, %fd550, %fd550;
	and.b32  	%r236, %r303, 1;
	setp.eq.b32 	%p155, %r236, 1;
	selp.f64 	%fd400, 0dBDA8FF8320FD8164, 0d3DE5DB65F9785EBA, %p155;
	ld.global.nc.v2.f64 	{%fd401, %fd402}, [%rd28];
	fma.rn.f64 	%fd403, %fd400, %fd399, %fd401;
	fma.rn.f64 	%fd404, %fd403, %fd399, %fd402;
	ld.global.nc.v2.f64 	{%fd405, %fd406}, [%rd28+16];
	fma.rn.f64 	%fd407, %fd404, %fd399, %fd405;
	fma.rn.f64 	%fd408, %fd407, %fd399, %fd406;
	ld.global.nc.v2.f64 	{%fd409, %fd410}, [%rd28+32];
	fma.rn.f64 	%fd411, %fd408, %fd399, %fd409;
	fma.rn.f64 	%fd412, %fd411, %fd399, %fd410;
	fma.rn.f64 	%fd413, %fd412, %fd550, %fd550;
	fma.rn.f64 	%fd414, %fd412, %fd399, 0d3FF0000000000000;
	selp.f64 	%fd415, %fd414, %fd413, %p155;
	and.b32  	%r237, %r303, 2;
	setp.eq.s32 	%p156, %r237, 0;
	mov.f64 	%fd416, 0d0000000000000000;
	sub.f64 	%fd417, %fd416, %fd415;
	selp.f64 	%fd418, %fd415, %fd417, %p156;
	div.rn.f64 	%fd419, %fd85, %fd119;
	mul.f64 	%fd133, %fd419, %fd418;
	{
	.reg .b32 %temp; 
	mov.b64 	{%temp, %r44}, %fd127;
	}
	abs.f64 	%fd134, %fd127;
	{ // callseq 16, 0
	.param .b64 param0;
	st.param.f64 	[param0], %fd134;
	.param .b64 param1;
	st.param.f64 	[param1], 0d4008000000000000;
	.param .b64 retval0;
	call.uni (retval0), 
	__internal_accurate_pow, 
	(
	param0, 
	param1
	);
	ld.param.f64 	%fd420, [retval0];
	} // callseq 16
	setp.lt.s32 	%p157, %r44, 0;
	neg.f64 	%fd422, %fd420;
	selp.f64 	%fd423, %fd422, %fd420, %p154;
	selp.f64 	%fd552, %fd423, %fd420, %p157;
	setp.neu.f64 	%p158, %fd127, 0d0000000000000000;
	@%p158 bra 	$L__BB0_99;
	selp.b32 	%r238, %r44, 0, %p154;
	setp.lt.s32 	%p160, %r127, 0;
	or.b32  	%r239, %r238, 2146435072;
	selp.b32 	%r240, %r239, %r238, %p160;
	mov.b32 	%r241, 0;
	mov.b64 	%fd552, {%r241, %r240};
$L__BB0_99:
	add.f64 	%fd424, %fd127, 0d4008000000000000;
	{
	.reg .b32 %temp; 
	mov.b64 	{%temp, %r242}, %fd424;
	}
	and.b32  	%r243, %r242, 2146435072;
	setp.ne.s32 	%p161, %r243, 2146435072;
	@%p161 bra 	$L__BB0_104;
	setp.num.f64 	%p162, %fd127, %fd127;
	@%p162 bra 	$L__BB0_102;
	mov.f64 	%fd425, 0d4008000000000000;
	add.rn.f64 	%fd552, %fd127, %fd425;
	bra.uni 	$L__BB0_104;
$L__BB0_102:
	setp.neu.f64 	%p163, %fd134, 0d7FF0000000000000;
	@%p163 bra 	$L__BB0_104;
	setp.lt.s32 	%p164, %r44, 0;
	setp.eq.s32 	%p165, %r43, 1073741824;
	setp.lt.s32 	%p166, %r127, 0;
	selp.b32 	%r245, 0, 2146435072, %p166;
	and.b32  	%r246, %r127, 2147483647;
	setp.ne.s32 	%p167, %r246, 1071644672;
	or.b32  	%r247, %r245, -2147483648;
	selp.b32 	%r248, %r247, %r245, %p167;
	selp.b32 	%r249, %r248, %r245, %p165;
	selp.b32 	%r250, %r249, %r245, %p164;
	mov.b32 	%r251, 0;
	mov.b64 	%fd552, {%r251, %r250};
$L__BB0_104:
	and.b32  	%r252, %r24, 2146435072;
	setp.eq.s32 	%p168, %r252, 2146435072;
	and.b32  	%r45, %r61, 2146435072;
	setp.eq.s32 	%p169, %r45, 1062207488;
	setp.eq.f64 	%p170, %fd127, 0d3FF0000000000000;
	selp.f64 	%fd426, 0d3FF0000000000000, %fd552, %p170;
	div.rn.f64 	%fd141, %fd133, %fd426;
	{ // callseq 17, 0
	.param .b64 param0;
	st.param.f64 	[param0], 0d7FF8000000000000;
	.param .b64 param1;
	st.param.f64 	[param1], 0d4000000000000000;
	.param .b64 retval0;
	call.uni (retval0), 
	__internal_accurate_pow, 
	(
	param0, 
	param1
	);
	ld.param.f64 	%fd427, [retval0];
	} // callseq 17
	setp.lt.s32 	%p171, %r24, 0;
	neg.f64 	%fd429, %fd427;
	selp.f64 	%fd430, %fd429, %fd427, %p169;
	selp.f64 	%fd431, %fd430, %fd427, %p171;
	mov.f64 	%fd432, 0d4000000000000000;
	mov.f64 	%fd433, 0d7FF8000000000000;
	add.rn.f64 	%fd434, %fd433, %fd432;
	selp.f64 	%fd435, %fd434, %fd431, %p168;
	add.f64 	%fd142, %fd435, 0d3FF0000000000000;
	sqrt.rn.f64 	%fd143, %fd142;
	{
	.reg .b32 %temp; 
	mov.b64 	{%temp, %r46}, %fd143;
	}
	abs.f64 	%fd144, %fd143;
	{ // callseq 18, 0
	.param .b64 param0;
	st.param.f64 	[param0], %fd144;
	.param .b64 param1;
	st.param.f64 	[param1], 0d4000000000000000;
	.param .b64 retval0;
	call.uni (retval0), 
	__internal_accurate_pow, 
	(
	param0, 
	param1
	);
	ld.param.f64 	%fd436, [retval0];
	} // callseq 18
	setp.lt.s32 	%p172, %r46, 0;
	neg.f64 	%fd438, %fd436;
	selp.f64 	%fd439, %fd438, %fd436, %p169;
	selp.f64 	%fd554, %fd439, %fd436, %p172;
	setp.neu.f64 	%p173, %fd142, 0d0000000000000000;
	@%p173 bra 	$L__BB0_106;
	selp.b32 	%r253, %r46, 0, %p169;
	setp.lt.s32 	%p175, %r61, 0;
	or.b32  	%r254, %r253, 2146435072;
	selp.b32 	%r255, %r254, %r253, %p175;
	mov.b32 	%r256, 0;
	mov.b64 	%fd554, {%r256, %r255};
$L__BB0_106:
	add.f64 	%fd440, %fd143, 0d4000000000000000;
	{
	.reg .b32 %temp; 
	mov.b64 	{%temp, %r257}, %fd440;
	}
	and.b32  	%r258, %r257, 2146435072;
	setp.ne.s32 	%p176, %r258, 2146435072;
	@%p176 bra 	$L__BB0_111;
	setp.ge.f64 	%p177, %fd142, 0d0000000000000000;
	@%p177 bra 	$L__BB0_109;
	mov.f64 	%fd441, 0d4000000000000000;
	add.rn.f64 	%fd554, %fd143, %fd441;
	bra.uni 	$L__BB0_111;
$L__BB0_109:
	setp.neu.f64 	%p178, %fd144, 0d7FF0000000000000;
	@%p178 bra 	$L__BB0_111;
	setp.lt.s32 	%p179, %r46, 0;
	setp.eq.s32 	%p180, %r45, 1062207488;
	setp.lt.s32 	%p181, %r61, 0;
	selp.b32 	%r260, 0, 2146435072, %p181;
	and.b32  	%r261, %r61, 2147483647;
	setp.ne.s32 	%p182, %r261, 1071644672;
	or.b32  	%r262, %r260, -2147483648;
	selp.b32 	%r263, %r262, %r260, %p182;
	selp.b32 	%r264, %r263, %r260, %p180;
	selp.b32 	%r265, %r264, %r260, %p179;
	mov.b32 	%r266, 0;
	mov.b64 	%fd554, {%r266, %r265};
$L__BB0_111:
	ld.param.f64 	%fd518, [_Z8rk4_stepiP5Statedd_param_3];
	setp.eq.f64 	%p183, %fd143, 0d3FF0000000000000;
	selp.f64 	%fd151, 0d3FF0000000000000, %fd554, %p183;
	fma.rn.f64 	%fd152, %fd518, %fd120, %fd2;
	abs.f64 	%fd153, %fd152;
	setp.neu.f64 	%p184, %fd153, 0d7FF0000000000000;
	@%p184 bra 	$L__BB0_113;
	mov.f64 	%fd447, 0d0000000000000000;
	mul.rn.f64 	%fd555, %fd152, %fd447;
	mov.b32 	%r304, 0;
	bra.uni 	$L__BB0_115;
$L__BB0_113:
	mul.f64 	%fd442, %fd152, 0d3FE45F306DC9C883;
	cvt.rni.s32.f64 	%r304, %fd442;
	cvt.rn.f64.s32 	%fd443, %r304;
	fma.rn.f64 	%fd444, %fd443, 0dBFF921FB54442D18, %fd152;
	fma.rn.f64 	%fd445, %fd443, 0dBC91A62633145C00, %fd444;
	fma.rn.f64 	%fd555, %fd443, 0dB97B839A252049C0, %fd445;
	setp.ltu.f64 	%p185, %fd153, 0d41E0000000000000;
	@%p185 bra 	$L__BB0_115;
	{ // callseq 19, 0
	.param .b64 param0;
	st.param.f64 	[param0], %fd152;
	.param .align 16 .b8 retval0[16];
	call.uni (retval0), 
	__internal_trig_reduction_slowpathd, 
	(
	param0
	);
	ld.param.f64 	%fd555, [retval0];
	ld.param.b32 	%r304, [retval0+8];
	} // callseq 19
$L__BB0_115:
	setp.neu.f64 	%p186, %fd153, 0d7FF0000000000000;
	shl.b32 	%r269, %r304, 6;
	cvt.u64.u32 	%rd29, %r269;
	and.b64  	%rd30, %rd29, 64;
	add.s64 	%rd32, %rd27, %rd30;
	mul.rn.f64 	%fd448, %fd555, %fd555;
	and.b32  	%r270, %r304, 1;
	setp.eq.b32 	%p187, %r270, 1;
	selp.f64 	%fd449, 0dBDA8FF8320FD8164, 0d3DE5DB65F9785EBA, %p187;
	ld.global.nc.v2.f64 	{%fd450, %fd451}, [%rd32];
	fma.rn.f64 	%fd452, %fd449, %fd448, %fd450;
	fma.rn.f64 	%fd453, %fd452, %fd448, %fd451;
	ld.global.nc.v2.f64 	{%fd454, %fd455}, [%rd32+16];
	fma.rn.f64 	%fd456, %fd453, %fd448, %fd454;
	fma.rn.f64 	%fd457, %fd456, %fd448, %fd455;
	ld.global.nc.v2.f64 	{%fd458, %fd459}, [%rd32+32];
	fma.rn.f64 	%fd460, %fd457, %fd448, %fd458;
	fma.rn.f64 	%fd461, %fd460, %fd448, %fd459;
	fma.rn.f64 	%fd462, %fd461, %fd555, %fd555;
	fma.rn.f64 	%fd463, %fd461, %fd448, 0d3FF0000000000000;
	selp.f64 	%fd464, %fd463, %fd462, %p187;
	and.b32  	%r271, %r304, 2;
	setp.eq.s32 	%p188, %r271, 0;
	mov.f64 	%fd465, 0d0000000000000000;
	sub.f64 	%fd466, %fd465, %fd464;
	selp.f64 	%fd158, %fd464, %fd466, %p188;
	div.rn.f64 	%fd159, %fd85, %fd151;
	@%p186 bra 	$L__BB0_117;
	ld.param.f64 	%fd520, [_Z8rk4_stepiP5Statedd_param_3];
	fma.rn.f64 	%fd472, %fd520, %fd120, %fd2;
	mov.f64 	%fd473, 0d0000000000000000;
	mul.rn.f64 	%fd557, %fd472, %fd473;
	mov.b32 	%r306, 1;
	bra.uni 	$L__BB0_120;
$L__BB0_117:
	ld.param.f64 	%fd519, [_Z8rk4_stepiP5Statedd_param_3];
	fma.rn.f64 	%fd161, %fd519, %fd120, %fd2;
	mul.f64 	%fd467, %fd161, 0d3FE45F306DC9C883;
	cvt.rni.s32.f64 	%r305, %fd467;
	cvt.rn.f64.s32 	%fd468, %r305;
	fma.rn.f64 	%fd469, %fd468, 0dBFF921FB54442D18, %fd161;
	fma.rn.f64 	%fd470, %fd468, 0dBC91A62633145C00, %fd469;
	fma.rn.f64 	%fd557, %fd468, 0dB97B839A252049C0, %fd470;
	setp.ltu.f64 	%p189, %fd153, 0d41E0000000000000;
	@%p189 bra 	$L__BB0_119;
	{ // callseq 20, 0
	.param .b64 param0;
	st.param.f64 	[param0], %fd161;
	.param .align 16 .b8 retval0[16];
	call.uni (retval0), 
	__internal_trig_reduction_slowpathd, 
	(
	param0
	);
	ld.param.f64 	%fd557, [retval0];
	ld.param.b32 	%r305, [retval0+8];
	} // callseq 20
$L__BB0_119:
	add.s32 	%r306, %r305, 1;
$L__BB0_120:
	and.b32  	%r55, %r127, 2146435072;
	setp.eq.s32 	%p190, %r55, 1073741824;
	shl.b32 	%r274, %r306, 6;
	cvt.u64.u32 	%rd33, %r274;
	and.b64  	%rd34, %rd33, 64;
	mov.u64 	%rd35, __cudart_sin_cos_coeffs;
	add.s64 	%rd36, %rd35, %rd34;
	mul.rn.f64 	%fd474, %fd557, %fd557;
	and.b32  	%r275, %r306, 1;
	setp.eq.b32 	%p191, %r275, 1;
	selp.f64 	%fd475, 0dBDA8FF8320FD8164, 0d3DE5DB65F9785EBA, %p191;
	ld.global.nc.v2.f64 	{%fd476, %fd477}, [%rd36];
	fma.rn.f64 	%fd478, %fd475, %fd474, %fd476;
	fma.rn.f64 	%fd479, %fd478, %fd474, %fd477;
	ld.global.nc.v2.f64 	{%fd480, %fd481}, [%rd36+16];
	fma.rn.f64 	%fd482, %fd479, %fd474, %fd480;
	fma.rn.f64 	%fd483, %fd482, %fd474, %fd481;
	ld.global.nc.v2.f64 	{%fd484, %fd485}, [%rd36+32];
	fma.rn.f64 	%fd486, %fd483, %fd474, %fd484;
	fma.rn.f64 	%fd487, %fd486, %fd474, %fd485;
	fma.rn.f64 	%fd488, %fd487, %fd557, %fd557;
	fma.rn.f64 	%fd489, %fd487, %fd474, 0d3FF0000000000000;
	selp.f64 	%fd490, %fd489, %fd488, %p191;
	and.b32  	%r276, %r306, 2;
	setp.eq.s32 	%p192, %r276, 0;
	mov.f64 	%fd491, 0d0000000000000000;
	sub.f64 	%fd492, %fd491, %fd490;
	selp.f64 	%fd493, %fd490, %fd492, %p192;
	mul.f64 	%fd166, %fd159, %fd493;
	{
	.reg .b32 %temp; 
	mov.b64 	{%temp, %r56}, %fd158;
	}
	abs.f64 	%fd167, %fd158;
	{ // callseq 21, 0
	.param .b64 param0;
	st.param.f64 	[param0], %fd167;
	.param .b64 param1;
	st.param.f64 	[param1], 0d4008000000000000;
	.param .b64 retval0;
	call.uni (retval0), 
	__internal_accurate_pow, 
	(
	param0, 
	param1
	);
	ld.param.f64 	%fd494, [retval0];
	} // callseq 21
	setp.lt.s32 	%p193, %r56, 0;
	neg.f64 	%fd496, %fd494;
	selp.f64 	%fd497, %fd496, %fd494, %p190;
	selp.f64 	%fd559, %fd497, %fd494, %p193;
	setp.neu.f64 	%p194, %fd158, 0d0000000000000000;
	@%p194 bra 	$L__BB0_122;
	setp.eq.s32 	%p195, %r55, 1073741824;
	selp.b32 	%r277, %r56, 0, %p195;
	setp.lt.s32 	%p196, %r127, 0;
	or.b32  	%r278, %r277, 2146435072;
	selp.b32 	%r279, %r278, %r277, %p196;
	mov.b32 	%r280, 0;
	mov.b64 	%fd559, {%r280, %r279};
$L__BB0_122:
	add.f64 	%fd498, %fd158, 0d4008000000000000;
	{
	.reg .b32 %temp; 
	mov.b64 	{%temp, %r281}, %fd498;
	}
	and.b32  	%r282, %r281, 2146435072;
	setp.ne.s32 	%p197, %r282, 2146435072;
	@%p197 bra 	$L__BB0_127;
	setp.num.f64 	%p198, %fd158, %fd158;
	@%p198 bra 	$L__BB0_125;
	mov.f64 	%fd499, 0d4008000000000000;
	add.rn.f64 	%fd559, %fd158, %fd499;
	bra.uni 	$L__BB0_127;
$L__BB0_125:
	setp.neu.f64 	%p199, %fd167, 0d7FF0000000000000;
	@%p199 bra 	$L__BB0_127;
	setp.lt.s32 	%p200, %r56, 0;
	setp.eq.s32 	%p201, %r55, 1073741824;
	setp.lt.s32 	%p202, %r127, 0;
	selp.b32 	%r284, 0, 2146435072, %p202;
	and.b32  	%r285, %r127, 2147483647;
	setp.ne.s32 	%p203, %r285, 1071644672;
	or.b32  	%r286, %r284, -2147483648;
	selp.b32 	%r287, %r286, %r284, %p203;
	selp.b32 	%r288, %r287, %r284, %p201;
	selp.b32 	%r289, %r288, %r284, %p200;
	mov.b32 	%r290, 0;
	mov.b64 	%fd559, {%r290, %r289};
$L__BB0_127:
	ld.param.f64 	%fd521, [_Z8rk4_stepiP5Statedd_param_3];
	ld.param.u64 	%rd41, [_Z8rk4_stepiP5Statedd_param_1];
	setp.eq.f64 	%p204, %fd158, 0d3FF0000000000000;
	selp.f64 	%fd500, 0d3FF0000000000000, %fd559, %p204;
	div.rn.f64 	%fd501, %fd166, %fd500;
	div.rn.f64 	%fd502, %fd521, 0d4018000000000000;
	add.f64 	%fd503, %fd78, %fd120;
	add.f64 	%fd504, %fd100, %fd141;
	fma.rn.f64 	%fd505, %fd503, 0d4000000000000000, %fd23;
	fma.rn.f64 	%fd506, %fd504, 0d4000000000000000, %fd57;
	fma.rn.f64 	%fd507, %fd521, %fd141, %fd4;
	div.rn.f64 	%fd508, %fd507, %fd151;
	add.f64 	%fd509, %fd505, %fd508;
	add.f64 	%fd510, %fd506, %fd501;
	fma.rn.f64 	%fd511, %fd502, %fd509, %fd2;
	fma.rn.f64 	%fd512, %fd502, %fd510, %fd4;
	cvta.to.global.u64 	%rd37, %rd41;
	mov.u32 	%r291, %ctaid.x;
	mov.u32 	%r292, %ntid.x;
	mov.u32 	%r293, %tid.x;
	mad.lo.s32 	%r294, %r291, %r292, %r293;
	mul.wide.u32 	%rd38, %r294, 56;
	add.s64 	%rd39, %rd37, %rd38;
	mov.b64 	%rd40, 9221120237041090560;
	st.global.u64 	[%rd39], %rd40;
	st.global.f64 	[%rd39+8], %fd511;
	st.global.u64 	[%rd39+16], %rd40;
	st.global.u64 	[%rd39+24], %rd40;
	st.global.f64 	[%rd39+32], %fd512;
	ret;

}
.func  (.param .align 16 .b8 func_retval0[16]) __internal_trig_reduction_slowpathd(
	.param .b64 __internal_trig_reduction_slowpathd_param_0
)
{
	.local .align 8 .b8 	__local_depot1[40];
	.reg .b64 	%SP;
	.reg .b64 	%SPL;
	.reg .pred 	%p<10>;
	.reg .b32 	%r<47>;
	.reg .b64 	%rd<74>;
	.reg .b64 	%fd<5>;

	mov.u64 	%SPL, __local_depot1;
	ld.param.f64 	%fd4, [__internal_trig_reduction_slowpathd_param_0];
	add.u64 	%rd1, %SPL, 0;
	{
	.reg .b32 %temp; 
	mov.b64 	{%temp, %r1}, %fd4;
	}
	shr.u32 	%r2, %r1, 20;
	and.b32  	%r3, %r2, 2047;
	setp.eq.s32 	%p1, %r3, 2047;
	mov.b32 	%r46, 0;
	@%p1 bra 	$L__BB1_9;
	add.s32 	%r20, %r3, -1024;
	mov.b64 	%rd20, %fd4;
	shl.b64 	%rd2, %rd20, 11;
	shr.u32 	%r4, %r20, 6;
	sub.s32 	%r45, 15, %r4;
	sub.s32 	%r21, 19, %r4;
	setp.lt.u32 	%p2, %r20, 128;
	selp.b32 	%r6, 18, %r21, %p2;
	setp.ge.s32 	%p3, %r45, %r6;
	mov.b64 	%rd70, 0;
	@%p3 bra 	$L__BB1_4;
	add.s32 	%r23, %r6, %r4;
	neg.s32 	%r43, %r23;
	or.b64  	%rd3, %rd2, -9223372036854775808;
	mov.b64 	%rd70, 0;
	mov.b32 	%r42, 0;
	mov.u64 	%rd25, __cudart_i2opi_d;
	mov.u32 	%r44, %r45;
$L__BB1_3:
	.pragma "nounroll";
	mul.wide.s32 	%rd22, %r42, 8;
	add.s64 	%rd23, %rd1, %rd22;
	mul.wide.s32 	%rd24, %r44, 8;
	add.s64 	%rd26, %rd25, %rd24;
	ld.global.nc.u64 	%rd27, [%rd26];
	{
	.reg .u32 %r0, %r1, %r2, %r3, %alo, %ahi, %blo, %bhi, %clo, %chi;
	mov.b64 	{%alo,%ahi}, %rd27;
	mov.b64 	{%blo,%bhi}, %rd3;
	mov.b64 	{%clo,%chi}, %rd70;
	mad.lo.cc.u32 	%r0, %alo, %blo, %clo;
	madc.hi.cc.u32 	%r1, %alo, %blo, %chi;
	madc.hi.u32 	%r2, %alo, %bhi, 0;
	mad.lo.cc.u32 	%r1, %alo, %bhi, %r1;
	madc.hi.cc.u32 	%r2, %ahi, %blo, %r2;
	madc.hi.u32 	%r3, %ahi, %bhi, 0;
	mad.lo.cc.u32 	%r1, %ahi, %blo, %r1;
	madc.lo.cc.u32 	%r2, %ahi, %bhi, %r2;
	addc.u32 	%r3, %r3, 0;
	mov.b64 	%rd28, {%r0,%r1};
	mov.b64 	%rd70, {%r2,%r3};
	}
	st.local.u64 	[%rd23], %rd28;
	add.s32 	%r44, %r44, 1;
	add.s32 	%r43, %r43, 1;
	add.s32 	%r42, %r42, 1;
	setp.ne.s32 	%p4, %r43, -15;
	mov.u32 	%r45, %r6;
	@%p4 bra 	$L__BB1_3;
$L__BB1_4:
	cvt.s64.s32 	%rd29, %r45;
	cvt.u64.u32 	%rd30, %r4;
	add.s64 	%rd31, %rd30, %rd29;
	shl.b64 	%rd32, %rd31, 3;
	add.s64 	%rd33, %rd1, %rd32;
	st.local.u64 	[%rd33+-120], %rd70;
	and.b32  	%r15, %r2, 63;
	ld.local.u64 	%rd72, [%rd1+16];
	ld.local.u64 	%rd71, [%rd1+24];
	setp.eq.s32 	%p5, %r15, 0;
	@%p5 bra 	$L__BB1_6;
	shl.b64 	%rd34, %rd71, %r15;
	shr.u64 	%rd35, %rd72, 1;
	xor.b32  	%r24, %r15, 63;
	shr.u64 	%rd36, %rd35, %r24;
	or.b64  	%rd71, %rd34, %rd36;
	ld.local.u64 	%rd37, [%rd1+8];
	shl.b64 	%rd38, %rd72, %r15;
	shr.u64 	%rd39, %rd37, 1;
	shr.u64 	%rd40, %rd39, %r24;
	or.b64  	%rd72, %rd38, %rd40;
$L__BB1_6:
	and.b32  	%r25, %r1, -2147483648;
	shr.u64 	%rd41, %rd71, 62;
	cvt.u32.u64 	%r26, %rd41;
	mov.b64 	{%r27, %r28}, %rd71;
	mov.b64 	{%r29, %r30}, %rd72;
	shf.l.wrap.b32 	%r31, %r30, %r27, 2;
	shf.l.wrap.b32 	%r32, %r27, %r28, 2;
	mov.b64 	%rd42, {%r31, %r32};
	shl.b64 	%rd43, %rd72, 2;
	shr.u64 	%rd44, %rd42, 63;
	cvt.u32.u64 	%r33, %rd44;
	add.s32 	%r34, %r33, %r26;
	setp.eq.s32 	%p6, %r25, 0;
	neg.s32 	%r35, %r34;
	selp.b32 	%r46, %r34, %r35, %p6;
	setp.gt.s64 	%p7, %rd42, -1;
	mov.b64 	%rd45, 0;
	{
	.reg .u32 %r0, %r1, %r2, %r3, %a0, %a1, %a2, %a3, %b0, %b1, %b2, %b3;
	mov.b64 	{%a0,%a1}, %rd45;
	mov.b64 	{%a2,%a3}, %rd45;
	mov.b64 	{%b0,%b1}, %rd43;
	mov.b64 	{%b2,%b3}, %rd42;
	sub.cc.u32 	%r0, %a0, %b0;
	subc.cc.u32 	%r1, %a1, %b1;
	subc.cc.u32 	%r2, %a2, %b2;
	subc.u32 	%r3, %a3, %b3;
	mov.b64 	%rd46, {%r0,%r1};
	mov.b64 	%rd47, {%r2,%r3};
	}
	xor.b32  	%r36, %r25, -2147483648;
	selp.b64 	%rd73, %rd42, %rd47, %p7;
	selp.b64 	%rd14, %rd43, %rd46, %p7;
	selp.b32 	%r17, %r25, %r36, %p7;
	clz.b64 	%r37, %rd73;
	cvt.u64.u32 	%rd15, %r37;
	setp.eq.s32 	%p8, %r37, 0;
	@%p8 bra 	$L__BB1_8;
	cvt.u32.u64 	%r38, %rd15;
	and.b32  	%r39, %r38, 63;
	shl.b64 	%rd48, %rd73, %r39;
	shr.u64 	%rd49, %rd14, 1;
	not.b32 	%r40, %r38;
	and.b32  	%r41, %r40, 63;
	shr.u64 	%rd50, %rd49, %r41;
	or.b64  	%rd73, %rd48, %rd50;
$L__BB1_8:
	mov.b64 	%rd51, -3958705157555305931;
	{
	.reg .u32 %r0, %r1, %r2, %r3, %alo, %ahi, %blo, %bhi;
	mov.b64 	{%alo,%ahi}, %rd73;
	mov.b64 	{%blo,%bhi}, %rd51;
	mul.lo.u32 	%r0, %alo, %blo;
	mul.hi.u32 	%r1, %alo, %blo;
	mad.lo.cc.u32 	%r1, %alo, %bhi, %r1;
	madc.hi.u32 	%r2, %alo, %bhi, 0;
	mad.lo.cc.u32 	%r1, %ahi, %blo, %r1;
	madc.hi.cc.u32 	%r2, %ahi, %blo, %r2;
	madc.hi.u32 	%r3, %ahi, %bhi, 0;
	mad.lo.cc.u32 	%r2, %ahi, %bhi, %r2;
	addc.u32 	%r3, %r3, 0;
	mov.b64 	%rd52, {%r0,%r1};
	mov.b64 	%rd53, {%r2,%r3};
	}
	setp.gt.s64 	%p9, %rd53, 0;
	{
	.reg .u32 %r0, %r1, %r2, %r3, %a0, %a1, %a2, %a3, %b0, %b1, %b2, %b3;
	mov.b64 	{%a0,%a1}, %rd52;
	mov.b64 	{%a2,%a3}, %rd53;
	mov.b64 	{%b0,%b1}, %rd52;
	mov.b64 	{%b2,%b3}, %rd53;
	add.cc.u32 	%r0, %a0, %b0;
	addc.cc.u32 	%r1, %a1, %b1;
	addc.cc.u32 	%r2, %a2, %b2;
	addc.u32 	%r3, %a3, %b3;
	mov.b64 	%rd54, {%r0,%r1};
	mov.b64 	%rd55, {%r2,%r3};
	}
	selp.b64 	%rd56, %rd55, %rd53, %p9;
	selp.s64 	%rd57, -1, 0, %p9;
	sub.s64 	%rd58, %rd57, %rd15;
	cvt.u64.u32 	%rd59, %r17;
	shl.b64 	%rd60, %rd59, 32;
	add.s64 	%rd61, %rd56, 1;
	shr.u64 	%rd62, %rd61, 10;
	add.s64 	%rd63, %rd62, 1;
	shr.u64 	%rd64, %rd63, 1;
	shl.b64 	%rd65, %rd58, 52;
	add.s64 	%rd66, %rd65, %rd64;
	add.s64 	%rd67, %rd66, 4602678819172646912;
	or.b64  	%rd68, %rd67, %rd60;
	mov.b64 	%fd4, %rd68;
$L__BB1_9:
	st.param.f64 	[func_retval0], %fd4;
	st.param.b32 	[func_retval0+8], %r46;
	ret;

}
.func  (.param .b64 func_retval0) __internal_accurate_pow(
	.param .b64 __internal_accurate_pow_param_0,
	.param .b64 __internal_accurate_pow_param_1
)
{
	.reg .pred 	%p<8>;
	.reg .b32 	%r<49>;
	.reg .b32 	%f<3>;
	.reg .b64 	%fd<109>;

	ld.param.f64 	%fd10, [__internal_accurate_pow_param_0];
	ld.param.f64 	%fd11, [__internal_accurate_pow_param_1];
	{
	.reg .b32 %temp; 
	mov.b64 	{%temp, %r46}, %fd10;
	}
	{
	.reg .b32 %temp; 
	mov.b64 	{%r45, %temp}, %fd10;
	}
	shr.u32 	%r47, %r46, 20;
	setp.gt.u32 	%p1, %r46, 1048575;
	@%p1 bra 	$L__BB2_2;
	mul.f64 	%fd12, %fd10, 0d4350000000000000;
	{
	.reg .b32 %temp; 
	mov.b64 	{%temp, %r46}, %fd12;
	}
	{
	.reg .b32 %temp; 
	mov.b64 	{%r45, %temp}, %fd12;
	}
	shr.u32 	%r16, %r46, 20;
	add.s32 	%r47, %r16, -54;
$L__BB2_2:
	add.s32 	%r48, %r47, -1023;
	and.b32  	%r17, %r46, -2146435073;
	or.b32  	%r18, %r17, 1072693248;
	mov.b64 	%fd107, {%r45, %r18};
	setp.lt.u32 	%p2, %r18, 1073127583;
	@%p2 bra 	$L__BB2_4;
	{
	.reg .b32 %temp; 
	mov.b64 	{%r19, %temp}, %fd107;
	}
	{
	.reg .b32 %temp; 
	mov.b64 	{%temp, %r20}, %fd107;
	}
	add.s32 	%r21, %r20, -1048576;
	mov.b64 	%fd107, {%r19, %r21};
	add.s32 	%r48, %r47, -1022;
$L__BB2_4:
	add.f64 	%fd13, %fd107, 0dBFF0000000000000;
	add.f64 	%fd14, %fd107, 0d3FF0000000000000;
	rcp.approx.ftz.f64 	%fd15, %fd14;
	neg.f64 	%fd16, %fd14;
	fma.rn.f64 	%fd17, %fd16, %fd15, 0d3FF0000000000000;
	fma.rn.f64 	%fd18, %fd17, %fd17, %fd17;
	fma.rn.f64 	%fd19, %fd18, %fd15, %fd15;
	mul.f64 	%fd20, %fd13, %fd19;
	fma.rn.f64 	%fd21, %fd13, %fd19, %fd20;
	mul.f64 	%fd22, %fd21, %fd21;
	fma.rn.f64 	%fd23, %fd22, 0d3EB0F5FF7D2CAFE2, 0d3ED0F5D241AD3B5A;
	fma.rn.f64 	%fd24, %fd23, %fd22, 0d3EF3B20A75488A3F;
	fma.rn.f64 	%fd25, %fd24, %fd22, 0d3F1745CDE4FAECD5;
	fma.rn.f64 	%fd26, %fd25, %fd22, 0d3F3C71C7258A578B;
	fma.rn.f64 	%fd27, %fd26, %fd22, 0d3F6249249242B910;
	fma.rn.f64 	%fd28, %fd27, %fd22, 0d3F89999999999DFB;
	sub.f64 	%fd29, %fd13, %fd21;
	add.f64 	%fd30, %fd29, %fd29;
	neg.f64 	%fd31, %fd21;
	fma.rn.f64 	%fd32, %fd31, %fd13, %fd30;
	mul.f64 	%fd33, %fd19, %fd32;
	fma.rn.f64 	%fd34, %fd22, %fd28, 0d3FB5555555555555;
	mov.f64 	%fd35, 0d3FB5555555555555;
	sub.f64 	%fd36, %fd35, %fd34;
	fma.rn.f64 	%fd37, %fd22, %fd28, %fd36;
	add.f64 	%fd38, %fd37, 0dBC46A4CB00B9E7B0;
	add.f64 	%fd39, %fd34, %fd38;
	sub.f64 	%fd40, %fd34, %fd39;
	add.f64 	%fd41, %fd38, %fd40;
	mul.rn.f64 	%fd42, %fd21, %fd21;
	neg.f64 	%fd43, %fd42;
	fma.rn.f64 	%fd44, %fd21, %fd21, %fd43;
	{
	.reg .b32 %temp; 
	mov.b64 	{%r22, %temp}, %fd33;
	}
	{
	.reg .b32 %temp; 
	mov.b64 	{%temp, %r23}, %fd33;
	}
	add.s32 	%r24, %r23, 1048576;
	mov.b64 	%fd45, {%r22, %r24};
	fma.rn.f64 	%fd46, %fd21, %fd45, %fd44;
	mul.rn.f64 	%fd47, %fd42, %fd21;
	neg.f64 	%fd48, %fd47;
	fma.rn.f64 	%fd49, %fd42, %fd21, %fd48;
	fma.rn.f64 	%fd50, %fd42, %fd33, %fd49;
	fma.rn.f64 	%fd51, %fd46, %fd21, %fd50;
	mul.rn.f64 	%fd52, %fd39, %fd47;
	neg.f64 	%fd53, %fd52;
	fma.rn.f64 	%fd54, %fd39, %fd47, %fd53;
	fma.rn.f64 	%fd55, %fd39, %fd51, %fd54;
	fma.rn.f64 	%fd56, %fd41, %fd47, %fd55;
	add.f64 	%fd57, %fd52, %fd56;
	sub.f64 	%fd58, %fd52, %fd57;
	add.f64 	%fd59, %fd56, %fd58;
	add.f64 	%fd60, %fd21, %fd57;
	sub.f64 	%fd61, %fd21, %fd60;
	add.f64 	%fd62, %fd57, %fd61;
	add.f64 	%fd63, %fd59, %fd62;
	add.f64 	%fd64, %fd33, %fd63;
	add.f64 	%fd65, %fd60, %fd64;
	sub.f64 	%fd66, %fd60, %fd65;
	add.f64 	%fd67, %fd64, %fd66;
	xor.b32  	%r25, %r48, -2147483648;
	mov.b32 	%r26, 1127219200;
	mov.b64 	%fd68, {%r25, %r26};
	mov.b32 	%r27, -2147483648;
	mov.b64 	%fd69, {%r27, %r26};
	sub.f64 	%fd70, %fd68, %fd69;
	fma.rn.f64 	%fd71, %fd70, 0d3FE62E42FEFA39EF, %fd65;
	fma.rn.f64 	%fd72, %fd70, 0dBFE62E42FEFA39EF, %fd71;
	sub.f64 	%fd73, %fd72, %fd65;
	sub.f64 	%fd74, %fd67, %fd73;
	fma.rn.f64 	%fd75, %fd70, 0d3C7ABC9E3B39803F, %fd74;
	add.f64 	%fd76, %fd71, %fd75;
	sub.f64 	%fd77, %fd71, %fd76;
	add.f64 	%fd78, %fd75, %fd77;
	{
	.reg .b32 %temp; 
	mov.b64 	{%temp, %r28}, %fd11;
	}
	{
	.reg .b32 %temp; 
	mov.b64 	{%r29, %temp}, %fd11;
	}
	shl.b32 	%r30, %r28, 1;
	setp.gt.u32 	%p3, %r30, -33554433;
	and.b32  	%r31, %r28, -15728641;
	selp.b32 	%r32, %r31, %r28, %p3;
	mov.b64 	%fd79, {%r29, %r32};
	mul.rn.f64 	%fd80, %fd76, %fd79;
	neg.f64 	%fd81, %fd80;
	fma.rn.f64 	%fd82, %fd76, %fd79, %fd81;
	fma.rn.f64 	%fd83, %fd78, %fd79, %fd82;
	add.f64 	%fd4, %fd80, %fd83;
	sub.f64 	%fd84, %fd80, %fd4;
	add.f64 	%fd5, %fd83, %fd84;
	fma.rn.f64 	%fd85, %fd4, 0d3FF71547652B82FE, 0d4338000000000000;
	{
	.reg .b32 %temp; 
	mov.b64 	{%r13, %temp}, %fd85;
	}
	mov.f64 	%fd86, 0dC338000000000000;
	add.rn.f64 	%fd87, %fd85, %fd86;
	fma.rn.f64 	%fd88, %fd87, 0dBFE62E42FEFA39EF, %fd4;
	fma.rn.f64 	%fd89, %fd87, 0dBC7ABC9E3B39803F, %fd88;
	fma.rn.f64 	%fd90, %fd89, 0d3E5ADE1569CE2BDF, 0d3E928AF3FCA213EA;
	fma.rn.f64 	%fd91, %fd90, %fd89, 0d3EC71DEE62401315;
	fma.rn.f64 	%fd92, %fd91, %fd89, 0d3EFA01997C89EB71;
	fma.rn.f64 	%fd93, %fd92, %fd89, 0d3F2A01A014761F65;
	fma.rn.f64 	%fd94, %fd93, %fd89, 0d3F56C16C1852B7AF;
	fma.rn.f64 	%fd95, %fd94, %fd89, 0d3F81111111122322;
	fma.rn.f64 	%fd96, %fd95, %fd89, 0d3FA55555555502A1;
	fma.rn.f64 	%fd97, %fd96, %fd89, 0d3FC5555555555511;
	fma.rn.f64 	%fd98, %fd97, %fd89, 0d3FE000000000000B;
	fma.rn.f64 	%fd99, %fd98, %fd89, 0d3FF0000000000000;
	fma.rn.f64 	%fd100, %fd99, %fd89, 0d3FF0000000000000;
	{
	.reg .b32 %temp; 
	mov.b64 	{%r14, %temp}, %fd100;
	}
	{
	.reg .b32 %temp; 
	mov.b64 	{%temp, %r15}, %fd100;
	}
	shl.b32 	%r33, %r13, 20;
	add.s32 	%r34, %r33, %r15;
	mov.b64 	%fd108, {%r14, %r34};
	{
	.reg .b32 %temp; 
	mov.b64 	{%temp, %r35}, %fd4;
	}
	mov.b32 	%f2, %r35;
	abs.f32 	%f1, %f2;
	setp.lt.f32 	%p4, %f1, 0f4086232B;
	@%p4 bra 	$L__BB2_7;
	setp.lt.f64 	%p5, %fd4, 0d0000000000000000;
	add.f64 	%fd101, %fd4, 0d7FF0000000000000;
	selp.f64 	%fd108, 0d0000000000000000, %fd101, %p5;
	setp.geu.f32 	%p6, %f1, 0f40874800;
	@%p6 bra 	$L__BB2_7;
	shr.u32 	%r36, %r13, 31;
	add.s32 	%r37, %r13, %r36;
	shr.s32 	%r38, %r37, 1;
	shl.b32 	%r39, %r38, 20;
	add.s32 	%r40, %r15, %r39;
	mov.b64 	%fd102, {%r14, %r40};
	sub.s32 	%r41, %r13, %r38;
	shl.b32 	%r42, %r41, 20;
	add.s32 	%r43, %r42, 1072693248;
	mov.b32 	%r44, 0;
	mov.b64 	%fd103, {%r44, %r43};
	mul.f64 	%fd108, %fd103, %fd102;
$L__BB2_7:
	abs.f64 	%fd104, %fd108;
	setp.eq.f64 	%p7, %fd104, 0d7FF0000000000000;
	fma.rn.f64 	%fd105, %fd108, %fd5, %fd108;
	selp.f64 	%fd106, %fd108, %fd105, %p7;
	st.param.f64 	[func_retval0], %fd106;
	ret;

}


// ===== COMPILED SASS (sm_100) =====

	.target	sm_100

	.elftype	@"ET_EXEC"


//--------------------- .note.nv.tkinfo           --------------------------
	.section	.note.nv.tkinfo,"",@"SHT_NOTE"
	.sectionflags	@"SHF_NOTE_NV_TKINFO"
	.tkinfo
        /*0018*/ 	.word	0x00000002
        /*0030*/ 	.string	""
        /*0030*/ 	.string	"ptxas"
        /*0030*/ 	.string	"Cuda compilation tools, release 13.0, V13.0.88"
        /*0030*/ 	.string	"Build cuda_13.0.r13.0/compiler.36424714_0"
        /*0030*/ 	.string	"-arch sm_100 -m 64 "



//--------------------- .note.nv.cuinfo           --------------------------
	.section	.note.nv.cuinfo,"",@"SHT_NOTE"
	.sectionflags	@"SHF_NOTE_NV_CUINFO"
        /*0018*/ 	.short	0x0002
        /*001a*/ 	.short	0x0064
        /*001c*/ 	.short	0x0082
	.zero		2


//--------------------- .nv.info                  --------------------------
	.section	.nv.info,"",@"SHT_CUDA_INFO"
	.align	4


	//----- nvinfo : EIATTR_REGCOUNT
	.align		4
        /*0000*/ 	.byte	0x04, 0x2f
        /*0002*/ 	.short	(.L_3 - .L_2)
	.align		4
.L_2:
        /*0004*/ 	.word	index@(_Z8rk4_stepiP5Statedd)
        /*0008*/ 	.word	0x00000038


	//----- nvinfo : EIATTR_FRAME_SIZE
	.align		4
.L_3:
        /*000c*/ 	.byte	0x04, 0x11
        /*000e*/ 	.short	(.L_5 - .L_4)
	.align		4
.L_4:
        /*0010*/ 	.word	index@($_Z8rk4_stepiP5Statedd$__internal_trig_reduction_slowpathd)
        /*0014*/ 	.word	0x00000028


	//----- nvinfo : EIATTR_FRAME_SIZE
	.align		4
.L_5:
        /*0018*/ 	.byte	0x04, 0x11
        /*001a*/ 	.short	(.L_7 - .L_6)
	.align		4
.L_6:
        /*001c*/ 	.word	index@($_Z8rk4_stepiP5Statedd$__internal_accurate_pow)
        /*0020*/ 	.word	0x00000028


	//----- nvinfo : EIATTR_FRAME_SIZE
	.align		4
.L_7:
        /*0024*/ 	.byte	0x04, 0x11
        /*0026*/ 	.short	(.L_9 - .L_8)
	.align		4
.L_8:
        /*0028*/ 	.word	index@($__internal_1_$__cuda_sm20_dsqrt_rn_f64_mediumpath_v1)
        /*002c*/ 	.word	0x00000028


	//----- nvinfo : EIATTR_FRAME_SIZE
	.align		4
.L_9:
        /*0030*/ 	.byte	0x04, 0x11
        /*0032*/ 	.short	(.L_11 - .L_10)
	.align		4
.L_10:
        /*0034*/ 	.word	index@($__internal_0_$__cuda_sm20_div_rn_f64_full)
        /*0038*/ 	.word	0x00000028


	//----- nvinfo : EIATTR_FRAME_SIZE
	.align		4
.L_11:
        /*003c*/ 	.byte	0x04, 0x11
        /*003e*/ 	.short	(.L_13 - .L_12)
	.align		4
.L_12:
        /*0040*/ 	.word	index@(_Z8rk4_stepiP5Statedd)
        /*0044*/ 	.word	0x00000028


	//----- nvinfo : EIATTR_MIN_STACK_SIZE
	.align		4
.L_13:
        /*0048*/ 	.byte	0x04, 0x12
        /*004a*/ 	.short	(.L_15 - .L_14)
	.align		4
.L_14:
        /*004c*/ 	.word	index@(_Z8rk4_stepiP5Statedd)
        /*0050*/ 	.word	0x00000028
.L_15:


//--------------------- .nv.compat                --------------------------
	.section	.nv.compat,"",@"SHT_CUDA_COMPAT_INFO"
	.align	4
        /*0000*/ 	.byte	0x02, 0x09, 0x00, 0x00, 0x02, 0x02, 0x01, 0x00, 0x02, 0x05, 0x05, 0x00, 0x03, 0x07, 0x01, 0x01
        /*0010*/ 	.byte	0x02, 0x03, 0x00, 0x00, 0x02, 0x06, 0x01, 0x00, 0x04, 0x0b, 0x08, 0x00, 0x01, 0x00, 0x00, 0x00
        /*0020*/ 	.byte	0x00, 0x00, 0x00, 0x00


//--------------------- .nv.info._Z8rk4_stepiP5Statedd --------------------------
	.section	.nv.info._Z8rk4_stepiP5Statedd,"",@"SHT_CUDA_INFO"
	.sectionflags	@""
	.align	4


	//----- nvinfo : EIATTR_CUDA_API_VERSION
	.align		4
        /*0000*/ 	.byte	0x04, 0x37
        /*0002*/ 	.short	(.L_17 - .L_16)
.L_16:
        /*0004*/ 	.word	0x00000082


	//----- nvinfo : EIATTR_KPARAM_INFO
	.align		4
.L_17:
        /*0008*/ 	.byte	0x04, 0x17
        /*000a*/ 	.short	(.L_19 - .L_18)
.L_18:
        /*000c*/ 	.word	0x00000000
        /*0010*/ 	.short	0x0003
        /*0012*/ 	.short	0x0018
        /*0014*/ 	.byte	0x00, 0xf0, 0x21, 0x00


	//----- nvinfo : EIATTR_KPARAM_INFO
	.align		4
.L_19:
        /*0018*/ 	.byte	0x04, 0x17
        /*001a*/ 	.short	(.L_21 - .L_20)
.L_20:
        /*001c*/ 	.word	0x00000000
        /*0020*/ 	.short	0x0002
        /*0022*/ 	.short	0x0010
        /*0024*/ 	.byte	0x00, 0xf0, 0x21, 0x00


	//----- nvinfo : EIATTR_KPARAM_INFO
	.align		4
.L_21:
        /*0028*/ 	.byte	0x04, 0x17
        /*002a*/ 	.short	(.L_23 - .L_22)
.L_22:
        /*002c*/ 	.word	0x00000000
        /*0030*/ 	.short	0x0001
        /*0032*/ 	.short	0x0008
        /*0034*/ 	.byte	0x00, 0xf5, 0x21, 0x00


	//----- nvinfo : EIATTR_KPARAM_INFO
	.align		4
.L_23:
        /*0038*/ 	.byte	0x04, 0x17
        /*003a*/ 	.short	(.L_25 - .L_24)
.L_24:
        /*003c*/ 	.word	0x00000000
        /*0040*/ 	.short	0x0000
        /*0042*/ 	.short	0x0000
        /*0044*/ 	.byte	0x00, 0xf0, 0x11, 0x00


	//----- nvinfo : EIATTR_SPARSE_MMA_MASK
	.align		4
.L_25:
        /*0048*/ 	.byte	0x03, 0x50
        /*004a*/ 	.short	0x0000


	//----- nvinfo : EIATTR_MAXREG_COUNT
	.align		4
        /*004c*/ 	.byte	0x03, 0x1b
        /*004e*/ 	.short	0x00ff


	//----- nvinfo : EIATTR_MERCURY_ISA_VERSION
	.align		4
        /*0050*/ 	.byte	0x03, 0x5f
        /*0052*/ 	.short	0x0101


	//----- nvinfo : EIATTR_VRC_CTA_INIT_COUNT
	.align		4
        /*0054*/ 	.byte	0x02, 0x4a
	.zero		1
	.zero		1


	//----- nvinfo : EIATTR_EXIT_INSTR_OFFSETS
	.align		4
        /*0058*/ 	.byte	0x04, 0x1c
        /*005a*/ 	.short	(.L_27 - .L_26)


	//   ....[0]....
.L_26:
        /*005c*/ 	.word	0x000053e0


	//----- nvinfo : EIATTR_CRS_STACK_SIZE
	.align		4
.L_27:
        /*0060*/ 	.byte	0x04, 0x1e
        /*0062*/ 	.short	(.L_29 - .L_28)
.L_28:
        /*0064*/ 	.word	0x00000000


	//----- nvinfo : EIATTR_CBANK_PARAM_SIZE
	.align		4
.L_29:
        /*0068*/ 	.byte	0x03, 0x19
        /*006a*/ 	.short	0x0020


	//----- nvinfo : EIATTR_PARAM_CBANK
	.align		4
        /*006c*/ 	.byte	0x04, 0x0a
        /*006e*/ 	.short	(.L_31 - .L_30)
	.align		4
.L_30:
        /*0070*/ 	.word	index@(.nv.constant0._Z8rk4_stepiP5Statedd)
        /*0074*/ 	.short	0x0380
        /*0076*/ 	.short	0x0020


	//----- nvinfo : EIATTR_SW_WAR
	.align		4
.L_31:
        /*0078*/ 	.byte	0x04, 0x36
        /*007a*/ 	.short	(.L_33 - .L_32)
.L_32:
        /*007c*/ 	.word	0x00000008
.L_33:


//--------------------- .nv.callgraph             --------------------------
	.section	.nv.callgraph,"",@"SHT_CUDA_CALLGRAPH"
	.align	4
	.sectionentsize	8
	.align		4
        /*0000*/ 	.word	0x00000000
	.align		4
        /*0004*/ 	.word	0xffffffff
	.align		4
        /*0008*/ 	.word	0x00000000
	.align		4
        /*000c*/ 	.word	0xfffffffe
	.align		4
        /*0010*/ 	.word	0x00000000
	.align		4
        /*0014*/ 	.word	0xfffffffd
	.align		4
        /*0018*/ 	.word	0x00000000
	.align		4
        /*001c*/ 	.word	0xfffffffc


//--------------------- .nv.constant4             --------------------------
	.section	.nv.constant4,"a",@progbits
	.align	8
	.align		8
.nv.constant4:
        /*0000*/ 	.dword	__cudart_i2opi_d
	.align		8
        /*0008*/ 	.dword	__cudart_sin_cos_coeffs


//--------------------- .text._Z8rk4_stepiP5Statedd --------------------------
	.section	.text._Z8rk4_stepiP5Statedd,"ax",@progbits
	.align	128
        .global         _Z8rk4_stepiP5Statedd
        .type           _Z8rk4_stepiP5Statedd,@function
        .size           _Z8rk4_stepiP5Statedd,(.L_x_124 - _Z8rk4_stepiP5Statedd)
        .other          _Z8rk4_stepiP5Statedd,@"STO_CUDA_ENTRY STV_DEFAULT"
_Z8rk4_stepiP5Statedd:
.text._Z8rk4_stepiP5Statedd:
[----:B------:R-:W0:Y:S01]  /*0000*/  LDC R1, c[0x0][0x37c] ;  /* 0x0000df00ff017b82 */ /* 0x000e220000000800 */
[----:B------:R-:W1:Y:S07]  /*0010*/  S2R R0, SR_TID.X ;  /* 0x0000000000007919 */ /* 0x000e6e0000002100 */
[----:B------:R-:W1:Y:S01]  /*0020*/  S2UR UR4, SR_CTAID.X ;  /* 0x00000000000479c3 */ /* 0x000e620000002500 */
[----:B------:R-:W2:Y:S01]  /*0030*/  LDCU.64 UR8, c[0x0][0x358] ;  /* 0x00006b00ff0877ac */ /* 0x000ea20008000a00 */
[----:B0-----:R-:W-:-:S06]  /*0040*/  VIADD R1, R1, 0xffffffd8 ;  /* 0xffffffd801017836 */ /* 0x001fcc0000000000 */
[----:B------:R-:W1:Y:S08]  /*0050*/  LDC R5, c[0x0][0x360] ;  /* 0x0000d800ff057b82 */ /* 0x000e700000000800 */
[----:B------:R-:W0:Y:S01]  /*0060*/  LDC.64 R2, c[0x0][0x388] ;  /* 0x0000e200ff027b82 */ /* 0x000e220000000a00 */
[----:B-1----:R-:W-:-:S04]  /*0070*/  IMAD R5, R5, UR4, R0 ;  /* 0x0000000405057c24 */ /* 0x002fc8000f8e0200 */
[----:B0-----:R-:W-:-:S05]  /*0080*/  IMAD.WIDE.U32 R2, R5, 0x38, R2 ;  /* 0x0000003805027825 */ /* 0x001fca00078e0002 */
[----:B--2---:R-:W2:Y:S04]  /*0090*/  LDG.E.64 R26, desc[UR8][R2.64] ;  /* 0x00000008021a7981 */ /* 0x004ea8000c1e1b00 */
[----:B------:R0:W5:Y:S04]  /*00a0*/  LDG.E.64 R28, desc[UR8][R2.64+0x8] ;  /* 0x00000808021c7981 */ /* 0x000168000c1e1b00 */
[----:B------:R0:W5:Y:S04]  /*00b0*/  LDG.E.64 R24, desc[UR8][R2.64+0x18] ;  /* 0x0000180802187981 */ /* 0x000168000c1e1b00 */
[----:B------:R0:W5:Y:S04]  /*00c0*/  LDG.E.64 R12, desc[UR8][R2.64+0x20] ;  /* 0x00002008020c7981 */ /* 0x000168000c1e1b00 */
[----:B------:R0:W5:Y:S04]  /*00d0*/  LDG.E.64 R44, desc[UR8][R2.64+0x28] ;  /* 0x00002808022c7981 */ /* 0x000168000c1e1b00 */
[----:B------:R0:W5:Y:S01]  /*00e0*/  LDG.E.64 R32, desc[UR8][R2.64+0x30] ;  /* 0x0000300802207981 */ /* 0x000162000c1e1b00 */
[----:B------:R-:W-:Y:S01]  /*00f0*/  BSSY.RECONVERGENT B0, `(.L_x_0) ;  /* 0x0000006000007945 */ /* 0x000fe20003800200 */
[----:B------:R-:W-:Y:S01]  /*0100*/  MOV R0, 0x150 ;  /* 0x0000015000007802 */ /* 0x000fe20000000f00 */
[----:B------:R-:W-:Y:S01]  /*0110*/  UMOV UR4, URZ ;  /* 0x000000ff00047c82 */ /* 0x000fe20008000000 */
[----:B------:R-:W-:Y:S01]  /*0120*/  UMOV UR5, 0x40000000 ;  /* 0x4000000000057882 */ /* 0x000fe20000000000 */
[----:B0-2---:R-:W-:-:S11]  /*0130*/  DADD R34, -RZ, |R26| ;  /* 0x00000000ff227229 */ /* 0x005fd6000000051a */
[----:B-----5:R-:W-:Y:S05]  /*0140*/  CALL.REL.NOINC `($_Z8rk4_stepiP5Statedd$__internal_accurate_pow) ;  /* 0x0000005800d87944 */ /* 0x020fea0003c00000 */
[----:B------:R-:W-:Y:S05]  /*0150*/  BSYNC.RECONVERGENT B0 ;  /* 0x0000000000007941 */ /* 0x000fea0003800200 */
.L_x_0:
[C---:B------:R-:W-:Y:S01]  /*0160*/  DADD R4, R26.reuse, 2 ;  /* 0x400000001a047429 */ /* 0x040fe20000000000 */
[----:B------:R-:W-:Y:S01]  /*0170*/  IMAD.MOV.U32 R30, RZ, RZ, R16 ;  /* 0x000000ffff1e7224 */ /* 0x000fe200078e0010 */
[----:B------:R-:W-:Y:S01]  /*0180*/  DSETP.NEU.AND P0, PT, R26, RZ, PT ;  /* 0x000000ff1a00722a */ /* 0x000fe20003f0d000 */
[----:B------:R-:W-:Y:S01]  /*0190*/  IMAD.MOV.U32 R31, RZ, RZ, R17 ;  /* 0x000000ffff1f7224 */ /* 0x000fe200078e0011 */
[----:B------:R-:W-:Y:S01]  /*01a0*/  BSSY.RECONVERGENT B0, `(.L_x_1) ;  /* 0x000000d000007945 */ /* 0x000fe20003800200 */
[----:B------:R-:W-:Y:S02]  /*01b0*/  IMAD.MOV.U32 R2, RZ, RZ, R30 ;  /* 0x000000ffff027224 */ /* 0x000fe400078e001e */
[----:B------:R-:W-:-:S03]  /*01c0*/  IMAD.MOV.U32 R3, RZ, RZ, R31 ;  /* 0x000000ffff037224 */ /* 0x000fc600078e001f */
[----:B------:R-:W-:-:S04]  /*01d0*/  LOP3.LUT R4, R5, 0x7ff00000, RZ, 0xc0, !PT ;  /* 0x7ff0000005047812 */ /* 0x000fc800078ec0ff */
[----:B------:R-:W-:Y:S02]  /*01e0*/  ISETP.NE.AND P1, PT, R4, 0x7ff00000, PT ;  /* 0x7ff000000400780c */ /* 0x000fe40003f25270 */
[----:B------:R-:W-:-:S11]  /*01f0*/  @!P0 CS2R R2, SRZ ;  /* 0x0000000000028805 */ /* 0x000fd6000001ff00 */
[----:B------:R-:W-:Y:S05]  /*0200*/  @P1 BRA `(.L_x_2) ;  /* 0x0000000000181947 */ /* 0x000fea0003800000 */
[----:B------:R-:W-:-:S14]  /*0210*/  DSETP.NAN.AND P0, PT, R26, R26, PT ;  /* 0x0000001a1a00722a */ /* 0x000fdc0003f08000 */
[----:B------:R-:W-:Y:S01]  /*0220*/  @P0 DADD R2, R26, 2 ;  /* 0x400000001a020429 */ /* 0x000fe20000000000 */
[----:B------:R-:W-:Y:S10]  /*0230*/  @P0 BRA `(.L_x_2) ;  /* 0x00000000000c0947 */ /* 0x000ff40003800000 */
[----:B------:R-:W-:-:S14]  /*0240*/  DSETP.NEU.AND P0, PT, |R26|, +INF , PT ;  /* 0x7ff000001a00742a */ /* 0x000fdc0003f0d200 */
[----:B------:R-:W-:Y:S02]  /*0250*/  @!P0 IMAD.MOV.U32 R2, RZ, RZ, 0x0 ;  /* 0x00000000ff028424 */ /* 0x000fe400078e00ff */
[----:B------:R-:W-:-:S07]  /*0260*/  @!P0 IMAD.MOV.U32 R3, RZ, RZ, 0x7ff00000 ;  /* 0x7ff00000ff038424 */ /* 0x000fce00078e00ff */
.L_x_2:
[----:B------:R-:W-:Y:S05]  /*0270*/  BSYNC.RECONVERGENT B0 ;  /* 0x0000000000007941 */ /* 0x000fea0003800200 */
.L_x_1:
[----:B------:R-:W-:Y:S01]  /*0280*/  DADD R34, R2, 1 ;  /* 0x3ff0000002227429 */ /* 0x000fe20000000000 */
[----:B------:R-:W-:Y:S01]  /*0290*/  IMAD.MOV.U32 R6, RZ, RZ, 0x0 ;  /* 0x00000000ff067424 */ /* 0x000fe200078e00ff */
[----:B------:R-:W-:Y:S01]  /*02a0*/  BSSY.RECONVERGENT B0, `(.L_x_3) ;  /* 0x0000017000007945 */ /* 0x000fe20003800200 */
[----:B------:R-:W-:Y:S01]  /*02b0*/  IMAD.MOV.U32 R7, RZ, RZ, 0x3fd80000 ;  /* 0x3fd80000ff077424 */ /* 0x000fe200078e00ff */
[----:B------:R-:W-:Y:S02]  /*02c0*/  DSETP.NEU.AND P0, PT, R26, 1, PT ;  /* 0x3ff000001a00742a */ /* 0x000fe40003f0d000 */
[----:B------:R-:W0:Y:S04]  /*02d0*/  MUFU.RSQ64H R23, R35 ;  /* 0x0000002300177308 */ /* 0x000e280000001c00 */
[----:B------:R-:W-:-:S05]  /*02e0*/  VIADD R22, R35, 0xfcb00000 ;  /* 0xfcb0000023167836 */ /* 0x000fca0000000000 */
[----:B------:R-:W-:Y:S01]  /*02f0*/  ISETP.GE.U32.AND P1, PT, R22, 0x7ca00000, PT ;  /* 0x7ca000001600780c */ /* 0x000fe20003f26070 */
[----:B0-----:R-:W-:-:S08]  /*0300*/  DMUL R2, R22, R22 ;  /* 0x0000001616027228 */ /* 0x001fd00000000000 */
[----:B------:R-:W-:-:S08]  /*0310*/  DFMA R2, R34, -R2, 1 ;  /* 0x3ff000002202742b */ /* 0x000fd00000000802 */
[----:B------:R-:W-:Y:S02]  /*0320*/  DFMA R6, R2, R6, 0.5 ;  /* 0x3fe000000206742b */ /* 0x000fe40000000006 */
[----:B------:R-:W-:-:S08]  /*0330*/  DMUL R2, R22, R2 ;  /* 0x0000000216027228 */ /* 0x000fd00000000000 */
[----:B------:R-:W-:-:S08]  /*0340*/  DFMA R2, R6, R2, R22 ;  /* 0x000000020602722b */ /* 0x000fd00000000016 */
[----:B------:R-:W-:Y:S02]  /*0350*/  DMUL R6, R34, R2 ;  /* 0x0000000222067228 */ /* 0x000fe40000000000 */
[----:B------:R-:W-:Y:S02]  /*0360*/  VIADD R19, R3, 0xfff00000 ;  /* 0xfff0000003137836 */ /* 0x000fe40000000000 */
[----:B------:R-:W-:-:S04]  /*0370*/  IMAD.MOV.U32 R18, RZ, RZ, R2 ;  /* 0x000000ffff127224 */ /* 0x000fc800078e0002 */
[----:B------:R-:W-:-:S08]  /*0380*/  DFMA R20, R6, -R6, R34 ;  /* 0x800000060614722b */ /* 0x000fd00000000022 */
[----:B------:R-:W-:Y:S01]  /*0390*/  DFMA R16, R20, R18, R6 ;  /* 0x000000121410722b */ /* 0x000fe20000000006 */
[----:B------:R-:W-:Y:S10]  /*03a0*/  @!P1 BRA `(.L_x_4) ;  /* 0x0000000000189947 */ /* 0x000ff40003800000 */
[----:B------:R-:W-:Y:S01]  /*03b0*/  IMAD.MOV.U32 R18, RZ, RZ, R2 ;  /* 0x000000ffff127224 */ /* 0x000fe200078e0002 */
[----:B------:R-:W-:Y:S01]  /*03c0*/  MOV R0, 0x410 ;  /* 0x0000041000007802 */ /* 0x000fe20000000f00 */
[----:B------:R-:W-:Y:S02]  /*03d0*/  IMAD.MOV.U32 R23, RZ, RZ, R35 ;  /* 0x000000ffff177224 */ /* 0x000fe400078e0023 */
[----:B------:R-:W-:Y:S02]  /*03e0*/  IMAD.MOV.U32 R16, RZ, RZ, R6 ;  /* 0x000000ffff107224 */ /* 0x000fe400078e0006 */
[----:B------:R-:W-:-:S07]  /*03f0*/  IMAD.MOV.U32 R17, RZ, RZ, R7 ;  /* 0x000000ffff117224 */ /* 0x000fce00078e0007 */
[----:B------:R-:W-:Y:S05]  /*0400*/  CALL.REL.NOINC `($__internal_1_$__cuda_sm20_dsqrt_rn_f64_mediumpath_v1) ;  /* 0x0000005400847944 */ /* 0x000fea0003c00000 */
.L_x_4:
[----:B------:R-:W-:Y:S05]  /*0410*/  BSYNC.RECONVERGENT B0 ;  /* 0x0000000000007941 */ /* 0x000fea0003800200 */
.L_x_3:
[----:B------:R-:W-:Y:S01]  /*0420*/  FSEL R14, R16, 3.01326645709721542066e+23, P0 ;  /* 0x667f3bcd100e7808 */ /* 0x000fe20000000000 */
[----:B------:R-:W-:Y:S01]  /*0430*/  BSSY.RECONVERGENT B0, `(.L_x_5) ;  /* 0x0000006000007945 */ /* 0x000fe20003800200 */
[----:B------:R-:W-:Y:S01]  /*0440*/  FSEL R15, R17, 1.9267766475677490234, P0 ;  /* 0x3ff6a09e110f7808 */ /* 0x000fe20000000000 */
[----:B------:R-:W-:Y:S01]  /*0450*/  UMOV UR5, 0x40000000 ;  /* 0x4000000000057882 */ /* 0x000fe20000000000 */
[----:B------:R-:W-:-:S04]  /*0460*/  MOV R0, 0x490 ;  /* 0x0000049000007802 */ /* 0x000fc80000000f00 */
[----:B------:R-:W-:-:S11]  /*0470*/  DADD R34, -RZ, |R14| ;  /* 0x00000000ff227229 */ /* 0x000fd6000000050e */
[----:B------:R-:W-:Y:S05]  /*0480*/  CALL.REL.NOINC `($_Z8rk4_stepiP5Statedd$__internal_accurate_pow) ;  /* 0x0000005800087944 */ /* 0x000fea0003c00000 */
[----:B------:R-:W-:Y:S05]  /*0490*/  BSYNC.RECONVERGENT B0 ;  /* 0x0000000000007941 */ /* 0x000fea0003800200 */
.L_x_5:
[C---:B------:R-:W-:Y:S01]  /*04a0*/  DADD R2, R14.reuse, 2 ;  /* 0x400000000e027429 */ /* 0x040fe20000000000 */
[----:B------:R-:W-:Y:S01]  /*04b0*/  BSSY.RECONVERGENT B0, `(.L_x_6) ;  /* 0x000000d000007945 */ /* 0x000fe20003800200 */
[C---:B------:R-:W-:Y:S02]  /*04c0*/  DSETP.NEU.AND P0, PT, R14.reuse, RZ, PT ;  /* 0x000000ff0e00722a */ /* 0x040fe40003f0d000 */
[----:B------:R-:W-:-:S06]  /*04d0*/  DSETP.NEU.AND P2, PT, R14, 1, PT ;  /* 0x3ff000000e00742a */ /* 0x000fcc0003f4d000 */
        /* <DEDUP_REMOVED lines=10> */
.L_x_7:
[----:B------:R-:W-:Y:S05]  /*0580*/  BSYNC.RECONVERGENT B0 ;  /* 0x0000000000007941 */ /* 0x000fea0003800200 */
.L_x_6:
[----:B------:R-:W-:Y:S01]  /*0590*/  FSEL R7, R17, 1.875, P2 ;  /* 0x3ff0000011077808 */ /* 0x000fe20001000000 */
[----:B------:R-:W-:Y:S01]  /*05a0*/  IMAD.MOV.U32 R2, RZ, RZ, 0x1 ;  /* 0x00000001ff027424 */ /* 0x000fe200078e00ff */
[----:B------:R-:W-:Y:S01]  /*05b0*/  FSEL R6, R16, RZ, P2 ;  /* 0x000000ff10067208 */ /* 0x000fe20001000000 */
[----:B------:R-:W-:Y:S01]  /*05c0*/  BSSY.RECONVERGENT B1, `(.L_x_8) ;  /* 0x0000016000017945 */ /* 0x000fe20003800200 */
[----:B------:R-:W0:Y:S01]  /*05d0*/  MUFU.RCP64H R3, R7 ;  /* 0x0000000700037308 */ /* 0x000e220000001800 */
[----:B------:R-:W-:-:S03]  /*05e0*/  FSETP.GEU.AND P1, PT, |R13|, 6.5827683646048100446e-37, PT ;  /* 0x036000000d00780b */ /* 0x000fc60003f2e200 */
[----:B0-----:R-:W-:-:S08]  /*05f0*/  DFMA R8, -R6, R2, 1 ;  /* 0x3ff000000608742b */ /* 0x001fd00000000102 */
[----:B------:R-:W-:-:S08]  /*0600*/  DFMA R8, R8, R8, R8 ;  /* 0x000000080808722b */ /* 0x000fd00000000008 */
[----:B------:R-:W-:-:S08]  /*0610*/  DFMA R8, R2, R8, R2 ;  /* 0x000000080208722b */ /* 0x000fd00000000002 */
[----:B------:R-:W-:-:S08]  /*0620*/  DFMA R2, -R6, R8, 1 ;  /* 0x3ff000000602742b */ /* 0x000fd00000000108 */
[----:B------:R-:W-:-:S08]  /*0630*/  DFMA R2, R8, R2, R8 ;  /* 0x000000020802722b */ /* 0x000fd00000000008 */
[----:B------:R-:W-:-:S08]  /*0640*/  DMUL R8, R12, R2 ;  /* 0x000000020c087228 */ /* 0x000fd00000000000 */
[----:B------:R-:W-:-:S08]  /*0650*/  DFMA R10, -R6, R8, R12 ;  /* 0x00000008060a722b */ /* 0x000fd0000000010c */
[----:B------:R-:W-:-:S10]  /*0660*/  DFMA R2, R2, R10, R8 ;  /* 0x0000000a0202722b */ /* 0x000fd40000000008 */
[----:B------:R-:W-:-:S05]  /*0670*/  FFMA R0, RZ, R7, R3 ;  /* 0x00000007ff007223 */ /* 0x000fca0000000003 */
[----:B------:R-:W-:-:S13]  /*0680*/  FSETP.GT.AND P0, PT, |R0|, 1.469367938527859385e-39, PT ;  /* 0x001000000000780b */ /* 0x000fda0003f04200 */
[----:B------:R-:W-:Y:S05]  /*0690*/  @P0 BRA P1, `(.L_x_9) ;  /* 0x0000000000200947 */ /* 0x000fea0000800000 */
[----:B------:R-:W-:Y:S01]  /*06a0*/  IMAD.MOV.U32 R0, RZ, RZ, R12 ;  /* 0x000000ffff007224 */ /* 0x000fe200078e000c */
[----:B------:R-:W-:Y:S01]  /*06b0*/  MOV R18, 0x700 ;  /* 0x0000070000127802 */ /* 0x000fe20000000f00 */
[----:B------:R-:W-:Y:S02]  /*06c0*/  IMAD.MOV.U32 R19, RZ, RZ, R13 ;  /* 0x000000ffff137224 */ /* 0x000fe400078e000d */
[----:B------:R-:W-:Y:S02]  /*06d0*/  IMAD.MOV.U32 R16, RZ, RZ, R6 ;  /* 0x000000ffff107224 */ /* 0x000fe400078e0006 */
[----:B------:R-:W-:-:S07]  /*06e0*/  IMAD.MOV.U32 R17, RZ, RZ, R7 ;  /* 0x000000ffff117224 */ /* 0x000fce00078e0007 */
[----:B------:R-:W-:Y:S05]  /*06f0*/  CALL.REL.NOINC `($__internal_0_$__cuda_sm20_div_rn_f64_full) ;  /* 0x0000004c003c7944 */ /* 0x000fea0003c00000 */
[----:B------:R-:W-:Y:S02]  /*0700*/  IMAD.MOV.U32 R2, RZ, RZ, R46 ;  /* 0x000000ffff027224 */ /* 0x000fe400078e002e */
[----:B------:R-:W-:-:S07]  /*0710*/  IMAD.MOV.U32 R3, RZ, RZ, R47 ;  /* 0x000000ffff037224 */ /* 0x000fce00078e002f */
.L_x_9:
[----:B------:R-:W-:Y:S05]  /*0720*/  BSYNC.RECONVERGENT B1 ;  /* 0x0000000000017941 */ /* 0x000fea0003800200 */
.L_x_8:
[----:B------:R-:W-:Y:S01]  /*0730*/  DSETP.NEU.AND P0, PT, |R28|, +INF , PT ;  /* 0x7ff000001c00742a */ /* 0x000fe20003f0d200 */
[----:B------:R-:W-:-:S13]  /*0740*/  BSSY.RECONVERGENT B2, `(.L_x_10) ;  /* 0x000001b000027945 */ /* 0x000fda0003800200 */
[----:B------:R-:W-:Y:S01]  /*0750*/  @!P0 DMUL R36, RZ, R28 ;  /* 0x0000001cff248228 */ /* 0x000fe20000000000 */
[----:B------:R-:W-:Y:S01]  /*0760*/  @!P0 IMAD.MOV.U32 R0, RZ, RZ, RZ ;  /* 0x000000ffff008224 */ /* 0x000fe200078e00ff */
[----:B------:R-:W-:Y:S09]  /*0770*/  @!P0 BRA `(.L_x_11) ;  /* 0x00000000005c8947 */ /* 0x000ff20003800000 */
[----:B------:R-:W-:Y:S01]  /*0780*/  UMOV UR6, 0x6dc9c883 ;  /* 0x6dc9c88300067882 */ /* 0x000fe20000000000 */
[----:B------:R-:W-:Y:S01]  /*0790*/  UMOV UR7, 0x3fe45f30 ;  /* 0x3fe45f3000077882 */ /* 0x000fe20000000000 */
[C---:B------:R-:W-:Y:S02]  /*07a0*/  DSETP.GE.AND P0, PT, |R28|.reuse, 2.14748364800000000000e+09, PT ;  /* 0x41e000001c00742a */ /* 0x040fe40003f06200 */
[----:B------:R-:W-:Y:S01]  /*07b0*/  DMUL R8, R28, UR6 ;  /* 0x000000061c087c28 */ /* 0x000fe20008000000 */
[----:B------:R-:W-:Y:S01]  /*07c0*/  UMOV UR6, 0x54442d18 ;  /* 0x54442d1800067882 */ /* 0x000fe20000000000 */
[----:B------:R-:W-:-:S04]  /*07d0*/  UMOV UR7, 0x3ff921fb ;  /* 0x3ff921fb00077882 */ /* 0x000fc80000000000 */
[----:B------:R-:W0:Y:S08]  /*07e0*/  F2I.F64 R0, R8 ;  /* 0x0000000800007311 */ /* 0x000e300000301100 */
[----:B0-----:R-:W0:Y:S02]  /*07f0*/  I2F.F64 R36, R0 ;  /* 0x0000000000247312 */ /* 0x001e240000201c00 */
[----:B0-----:R-:W-:Y:S01]  /*0800*/  DFMA R10, R36, -UR6, R28 ;  /* 0x80000006240a7c2b */ /* 0x001fe2000800001c */
[----:B------:R-:W-:Y:S01]  /*0810*/  UMOV UR6, 0x33145c00 ;  /* 0x33145c0000067882 */ /* 0x000fe20000000000 */
[----:B------:R-:W-:-:S06]  /*0820*/  UMOV UR7, 0x3c91a626 ;  /* 0x3c91a62600077882 */ /* 0x000fcc0000000000 */
[----:B------:R-:W-:Y:S01]  /*0830*/  DFMA R10, R36, -UR6, R10 ;  /* 0x80000006240a7c2b */ /* 0x000fe2000800000a */
[----:B------:R-:W-:Y:S01]  /*0840*/  UMOV UR6, 0x252049c0 ;  /* 0x252049c000067882 */ /* 0x000fe20000000000 */
[----:B------:R-:W-:-:S06]  /*0850*/  UMOV UR7, 0x397b839a ;  /* 0x397b839a00077882 */ /* 0x000fcc0000000000 */
[----:B------:R-:W-:Y:S01]  /*0860*/  DFMA R36, R36, -UR6, R10 ;  /* 0x8000000624247c2b */ /* 0x000fe2000800000a */
[----:B------:R-:W-:Y:S10]  /*0870*/  @!P0 BRA `(.L_x_11) ;  /* 0x00000000001c8947 */ /* 0x000ff40003800000 */
[----:B------:R-:W-:Y:S01]  /*0880*/  IMAD.MOV.U32 R18, RZ, RZ, R28 ;  /* 0x000000ffff127224 */ /* 0x000fe200078e001c */
[----:B------:R-:W-:Y:S01]  /*0890*/  MOV R38, 0x8c0 ;  /* 0x000008c000267802 */ /* 0x000fe20000000f00 */
[----:B------:R-:W-:-:S07]  /*08a0*/  IMAD.MOV.U32 R41, RZ, RZ, R29 ;  /* 0x000000ffff297224 */ /* 0x000fce00078e001d */
[----:B------:R-:W-:Y:S05]  /*08b0*/  CALL.REL.NOINC `($_Z8rk4_stepiP5Statedd$__internal_trig_reduction_slowpathd) ;  /* 0x0000005c00c47944 */ /* 0x000fea0003c00000 */
[----:B------:R-:W-:Y:S02]  /*08c0*/  IMAD.MOV.U32 R0, RZ, RZ, R16 ;  /* 0x000000ffff007224 */ /* 0x000fe400078e0010 */
[----:B------:R-:W-:Y:S02]  /*08d0*/  IMAD.MOV.U32 R36, RZ, RZ, R18 ;  /* 0x000000ffff247224 */ /* 0x000fe400078e0012 */
[----:B------:R-:W-:-:S07]  /*08e0*/  IMAD.MOV.U32 R37, RZ, RZ, R19 ;  /* 0x000000ffff257224 */ /* 0x000fce00078e0013 */
.L_x_11:
[----:B------:R-:W-:Y:S05]  /*08f0*/  BSYNC.RECONVERGENT B2 ;  /* 0x0000000000027941 */ /* 0x000fea0003800200 */
.L_x_10:
[----:B------:R-:W0:Y:S01]  /*0900*/  LDCU.64 UR6, c[0x4][0x8] ;  /* 0x01000100ff0677ac */ /* 0x000e220008000a00 */
[----:B------:R-:W-:-:S05]  /*0910*/  IMAD.SHL.U32 R5, R0, 0x40, RZ ;  /* 0x0000004000057824 */ /* 0x000fca00078e00ff */
[----:B------:R-:W-:-:S04]  /*0920*/  LOP3.LUT R5, R5, 0x40, RZ, 0xc0, !PT ;  /* 0x0000004005057812 */ /* 0x000fc800078ec0ff */
[----:B0-----:R-:W-:-:S05]  /*0930*/  IADD3 R34, P0, PT, R5, UR6, RZ ;  /* 0x0000000605227c10 */ /* 0x001fca000ff1e0ff */
[----:B------:R-:W-:-:S05]  /*0940*/  IMAD.X R35, RZ, RZ, UR7, P0 ;  /* 0x00000007ff237e24 */ /* 0x000fca00080e06ff */
[----:B------:R-:W2:Y:S04]  /*0950*/  LDG.E.128.CONSTANT R20, desc[UR8][R34.64] ;  /* 0x0000000822147981 */ /* 0x000ea8000c1e9d00 */
[----:B------:R0:W5:Y:S04]  /*0960*/  LDG.E.128.CONSTANT R8, desc[UR8][R34.64+0x10] ;  /* 0x0000100822087981 */ /* 0x000168000c1e9d00 */
[----:B------:R0:W5:Y:S01]  /*0970*/  LDG.E.128.CONSTANT R16, desc[UR8][R34.64+0x20] ;  /* 0x0000200822107981 */ /* 0x000162000c1e9d00 */
[----:B------:R-:W-:Y:S01]  /*0980*/  LOP3.LUT R5, R0, 0x1, RZ, 0xc0, !PT ;  /* 0x0000000100057812 */ /* 0x000fe200078ec0ff */
[----:B------:R-:W-:Y:S01]  /*0990*/  DSETP.NEU.AND P1, PT, R26, RZ, PT ;  /* 0x000000ff1a00722a */ /* 0x000fe20003f2d000 */
[----:B------:R-:W-:Y:S01]  /*09a0*/  ISETP.NE.AND P2, PT, R4, 0x7ff00000, PT ;  /* 0x7ff000000400780c */ /* 0x000fe20003f45270 */
[----:B------:R-:W-:Y:S01]  /*09b0*/  IMAD.MOV.U32 R4, RZ, RZ, 0x3da8ff83 ;  /* 0x3da8ff83ff047424 */ /* 0x000fe200078e00ff */
[----:B------:R-:W-:Y:S01]  /*09c0*/  ISETP.NE.U32.AND P0, PT, R5, 0x1, PT ;  /* 0x000000010500780c */ /* 0x000fe20003f05070 */
[----:B------:R-:W-:Y:S01]  /*09d0*/  IMAD.MOV.U32 R38, RZ, RZ, 0x20fd8164 ;  /* 0x20fd8164ff267424 */ /* 0x000fe200078e00ff */
[----:B------:R-:W-:Y:S02]  /*09e0*/  BSSY.RECONVERGENT B0, `(.L_x_12) ;  /* 0x000000d000007945 */ /* 0x000fe40003800200 */
[----:B------:R-:W-:Y:S01]  /*09f0*/  FSEL R39, -R4, 0.11223486810922622681, !P0 ;  /* 0x3de5db6504277808 */ /* 0x000fe20004000100 */
[----:B------:R-:W-:Y:S01]  /*0a00*/  DMUL R4, R36, R36 ;  /* 0x0000002424047228 */ /* 0x000fe20000000000 */
[----:B------:R-:W-:-:S05]  /*0a10*/  FSEL R38, R38, -8.06006814911005101289e+34, !P0 ;  /* 0xf9785eba26267808 */ /* 0x000fca0004000000 */
[----:B------:R-:W-:Y:S02]  /*0a20*/  @!P1 CS2R R30, SRZ ;  /* 0x00000000001e9805 */ /* 0x000fe4000001ff00 */
[----:B--2---:R-:W-:Y:S01]  /*0a30*/  DFMA R20, R4, R38, R20 ;  /* 0x000000260414722b */ /* 0x004fe20000000014 */
[----:B0-----:R-:W-:Y:S10]  /*0a40*/  @P2 BRA `(.L_x_13) ;  /* 0x0000000000182947 */ /* 0x001ff40003800000 */
[----:B------:R-:W-:-:S14]  /*0a50*/  DSETP.NAN.AND P1, PT, R26, R26, PT ;  /* 0x0000001a1a00722a */ /* 0x000fdc0003f28000 */
[----:B------:R-:W-:Y:S01]  /*0a60*/  @P1 DADD R30, R26, 2 ;  /* 0x400000001a1e1429 */ /* 0x000fe20000000000 */
[----:B------:R-:W-:Y:S10]  /*0a70*/  @P1 BRA `(.L_x_13) ;  /* 0x00000000000c1947 */ /* 0x000ff40003800000 */
[----:B------:R-:W-:-:S14]  /*0a80*/  DSETP.NEU.AND P1, PT, |R26|, +INF , PT ;  /* 0x7ff000001a00742a */ /* 0x000fdc0003f2d200 */
[----:B------:R-:W-:Y:S02]  /*0a90*/  @!P1 IMAD.MOV.U32 R30, RZ, RZ, 0x0 ;  /* 0x00000000ff1e9424 */ /* 0x000fe400078e00ff */
[----:B------:R-:W-:-:S07]  /*0aa0*/  @!P1 IMAD.MOV.U32 R31, RZ, RZ, 0x7ff00000 ;  /* 0x7ff00000ff1f9424 */ /* 0x000fce00078e00ff */
.L_x_13:
[----:B------:R-:W-:Y:S05]  /*0ab0*/  BSYNC.RECONVERGENT B0 ;  /* 0x0000000000007941 */ /* 0x000fea0003800200 */
.L_x_12:
[----:B------:R-:W-:Y:S01]  /*0ac0*/  DADD R34, R30, 1 ;  /* 0x3ff000001e227429 */ /* 0x000fe20000000000 */
[----:B------:R-:W-:Y:S01]  /*0ad0*/  LOP3.LUT P1, RZ, R0, 0x2, RZ, 0xc0, !PT ;  /* 0x0000000200ff7812 */ /* 0x000fe2000782c0ff */
[C---:B------:R-:W-:Y:S01]  /*0ae0*/  DFMA R20, R4.reuse, R20, R22 ;  /* 0x000000140414722b */ /* 0x040fe20000000016 */
[----:B------:R-:W-:Y:S03]  /*0af0*/  BSSY.RECONVERGENT B0, `(.L_x_14) ;  /* 0x0000023000007945 */ /* 0x000fe60003800200 */
[----:B------:R-:W0:Y:S04]  /*0b00*/  MUFU.RSQ64H R23, R35 ;  /* 0x0000002300177308 */ /* 0x000e280000001c00 */
[----:B-----5:R-:W-:Y:S01]  /*0b10*/  DFMA R8, R4, R20, R8 ;  /* 0x000000140408722b */ /* 0x020fe20000000008 */
[----:B------:R-:W-:-:S05]  /*0b20*/  VIADD R22, R35, 0xfcb00000 ;  /* 0xfcb0000023167836 */ /* 0x000fca0000000000 */
[----:B------:R-:W-:Y:S02]  /*0b30*/  ISETP.GE.U32.AND P2, PT, R22, 0x7ca00000, PT ;  /* 0x7ca000001600780c */ /* 0x000fe40003f46070 */
[----:B------:R-:W-:Y:S02]  /*0b40*/  DFMA R8, R4, R8, R10 ;  /* 0x000000080408722b */ /* 0x000fe4000000000a */
[----:B0-----:R-:W-:-:S06]  /*0b50*/  DMUL R10, R22, R22 ;  /* 0x00000016160a7228 */ /* 0x001fcc0000000000 */
[----:B------:R-:W-:Y:S01]  /*0b60*/  DFMA R8, R4, R8, R16 ;  /* 0x000000080408722b */ /* 0x000fe20000000010 */
[----:B------:R-:W-:Y:S02]  /*0b70*/  IMAD.MOV.U32 R16, RZ, RZ, 0x0 ;  /* 0x00000000ff107424 */ /* 0x000fe400078e00ff */
[----:B------:R-:W-:Y:S01]  /*0b80*/  IMAD.MOV.U32 R17, RZ, RZ, 0x3fd80000 ;  /* 0x3fd80000ff117424 */ /* 0x000fe200078e00ff */
[----:B------:R-:W-:-:S04]  /*0b90*/  DFMA R10, R34, -R10, 1 ;  /* 0x3ff00000220a742b */ /* 0x000fc8000000080a */
[----:B------:R-:W-:-:S04]  /*0ba0*/  DFMA R8, R4, R8, R18 ;  /* 0x000000080408722b */ /* 0x000fc80000000012 */
[----:B------:R-:W-:Y:S02]  /*0bb0*/  DFMA R16, R10, R16, 0.5 ;  /* 0x3fe000000a10742b */ /* 0x000fe40000000010 */
[----:B------:R-:W-:Y:S02]  /*0bc0*/  DMUL R10, R22, R10 ;  /* 0x0000000a160a7228 */ /* 0x000fe40000000000 */
[----:B------:R-:W-:Y:S02]  /*0bd0*/  DFMA R36, R8, R36, R36 ;  /* 0x000000240824722b */ /* 0x000fe40000000024 */
[----:B------:R-:W-:-:S04]  /*0be0*/  DFMA R4, R4, R8, 1 ;  /* 0x3ff000000404742b */ /* 0x000fc80000000008 */
[----:B------:R-:W-:-:S06]  /*0bf0*/  DFMA R30, R16, R10, R22 ;  /* 0x0000000a101e722b */ /* 0x000fcc0000000016 */
[----:B------:R-:W-:Y:S02]  /*0c00*/  FSEL R10, R4, R36, !P0 ;  /* 0x00000024040a7208 */ /* 0x000fe40004000000 */
[----:B------:R-:W-:Y:S01]  /*0c10*/  DMUL R16, R34, R30 ;  /* 0x0000001e22107228 */ /* 0x000fe20000000000 */
[----:B------:R-:W-:Y:S01]  /*0c20*/  FSEL R11, R5, R37, !P0 ;  /* 0x00000025050b7208 */ /* 0x000fe20004000000 */
[----:B------:R-:W-:Y:S01]  /*0c30*/  VIADD R19, R31, 0xfff00000 ;  /* 0xfff000001f137836 */ /* 0x000fe20000000000 */
[----:B------:R-:W-:Y:S01]  /*0c40*/  DSETP.NEU.AND P0, PT, R26, 1, PT ;  /* 0x3ff000001a00742a */ /* 0x000fe20003f0d000 */
[----:B------:R-:W-:-:S03]  /*0c50*/  IMAD.MOV.U32 R18, RZ, RZ, R30 ;  /* 0x000000ffff127224 */ /* 0x000fc600078e001e */
[----:B------:R-:W-:Y:S02]  /*0c60*/  DADD R4, RZ, -R10 ;  /* 0x00000000ff047229 */ /* 0x000fe4000000080a */
[----:B------:R-:W-:-:S08]  /*0c70*/  DFMA R20, R16, -R16, R34 ;  /* 0x800000101014722b */ /* 0x000fd00000000022 */
[----:B------:R-:W-:Y:S01]  /*0c80*/  DFMA R8, R20, R18, R16 ;  /* 0x000000121408722b */ /* 0x000fe20000000010 */
[----:B------:R-:W-:Y:S02]  /*0c90*/  FSEL R4, R10, R4, !P1 ;  /* 0x000000040a047208 */ /* 0x000fe40004800000 */
[----:B------:R-:W-:Y:S01]  /*0ca0*/  FSEL R5, R11, R5, !P1 ;  /* 0x000000050b057208 */ /* 0x000fe20004800000 */
[----:B------:R-:W-:Y:S07]  /*0cb0*/  @!P2 BRA `(.L_x_15) ;  /* 0x000000000018a947 */ /* 0x000fee0003800000 */
[----:B------:R-:W-:Y:S01]  /*0cc0*/  IMAD.MOV.U32 R18, RZ, RZ, R30 ;  /* 0x000000ffff127224 */ /* 0x000fe200078e001e */
[----:B------:R-:W-:Y:S01]  /*0cd0*/  MOV R0, 0xd00 ;  /* 0x00000d0000007802 */ /* 0x000fe20000000f00 */
[----:B------:R-:W-:-:S07]  /*0ce0*/  IMAD.MOV.U32 R23, RZ, RZ, R35 ;  /* 0x000000ffff177224 */ /* 0x000fce00078e0023 */
[----:B------:R-:W-:Y:S05]  /*0cf0*/  CALL.REL.NOINC `($__internal_1_$__cuda_sm20_dsqrt_rn_f64_mediumpath_v1) ;  /* 0x0000004c00487944 */ /* 0x000fea0003c00000 */
[----:B------:R-:W-:Y:S02]  /*0d00*/  IMAD.MOV.U32 R8, RZ, RZ, R16 ;  /* 0x000000ffff087224 */ /* 0x000fe400078e0010 */
[----:B------:R-:W-:-:S07]  /*0d10*/  IMAD.MOV.U32 R9, RZ, RZ, R17 ;  /* 0x000000ffff097224 */ /* 0x000fce00078e0011 */
.L_x_15:
[----:B------:R-:W-:Y:S05]  /*0d20*/  BSYNC.RECONVERGENT B0 ;  /* 0x0000000000007941 */ /* 0x000fea0003800200 */
.L_x_14:
[----:B------:R-:W-:Y:S01]  /*0d30*/  FSEL R17, R9, 1.9267766475677490234, P0 ;  /* 0x3ff6a09e09117808 */ /* 0x000fe20000000000 */
[----:B------:R-:W-:Y:S01]  /*0d40*/  BSSY.RECONVERGENT B1, `(.L_x_16) ;  /* 0x0000014000017945 */ /* 0x000fe20003800200 */
[----:B------:R-:W-:Y:S01]  /*0d50*/  FSEL R16, R8, 3.01326645709721542066e+23, P0 ;  /* 0x667f3bcd08107808 */ /* 0x000fe20000000000 */
[----:B------:R-:W-:Y:S01]  /*0d60*/  IMAD.MOV.U32 R8, RZ, RZ, 0x1 ;  /* 0x00000001ff087424 */ /* 0x000fe200078e00ff */
[----:B------:R-:W0:Y:S01]  /*0d70*/  MUFU.RCP64H R9, R17 ;  /* 0x0000001100097308 */ /* 0x000e220000001800 */
[----:B------:R-:W-:-:S04]  /*0d80*/  FSETP.GEU.AND P1, PT, |R27|, 6.5827683646048100446e-37, PT ;  /* 0x036000001b00780b */ /* 0x000fc80003f2e200 */
        /* <DEDUP_REMOVED lines=13> */
[----:B------:R-:W-:-:S07]  /*0e60*/  IMAD.MOV.U32 R19, RZ, RZ, R27 ;  /* 0x000000ffff137224 */ /* 0x000fce00078e001b */
[----:B------:R-:W-:Y:S05]  /*0e70*/  CALL.REL.NOINC `($__internal_0_$__cuda_sm20_div_rn_f64_full) ;  /* 0x00000044005c7944 */ /* 0x000fea0003c00000 */
.L_x_17:
[----:B------:R-:W-:Y:S05]  /*0e80*/  BSYNC.RECONVERGENT B1 ;  /* 0x0000000000017941 */ /* 0x000fea0003800200 */
.L_x_16:
[----:B------:R-:W-:Y:S01]  /*0e90*/  DMUL R16, R14, R6 ;  /* 0x000000060e107228 */ /* 0x000fe20000000000 */
[----:B------:R-:W-:Y:S01]  /*0ea0*/  IMAD.MOV.U32 R8, RZ, RZ, 0x1 ;  /* 0x00000001ff087424 */ /* 0x000fe200078e00ff */
[----:B------:R-:W-:Y:S01]  /*0eb0*/  FSETP.GEU.AND P1, PT, |R47|, 6.5827683646048100446e-37, PT ;  /* 0x036000002f00780b */ /* 0x000fe20003f2e200 */
[----:B------:R-:W-:Y:S03]  /*0ec0*/  BSSY.RECONVERGENT B1, `(.L_x_18) ;  /* 0x0000013000017945 */ /* 0x000fe60003800200 */
[----:B------:R-:W0:Y:S02]  /*0ed0*/  MUFU.RCP64H R9, R17 ;  /* 0x0000001100097308 */ /* 0x000e240000001800 */
        /* <DEDUP_REMOVED lines=15> */
[----:B------:R-:W-:Y:S02]  /*0fd0*/  IMAD.MOV.U32 R8, RZ, RZ, R46 ;  /* 0x000000ffff087224 */ /* 0x000fe400078e002e */
[----:B------:R-:W-:-:S07]  /*0fe0*/  IMAD.MOV.U32 R9, RZ, RZ, R47 ;  /* 0x000000ffff097224 */ /* 0x000fce00078e002f */
.L_x_19:
[----:B------:R-:W-:Y:S05]  /*0ff0*/  BSYNC.RECONVERGENT B1 ;  /* 0x0000000000017941 */ /* 0x000fea0003800200 */
.L_x_18:
[----:B------:R-:W-:Y:S01]  /*1000*/  DADD R34, -RZ, |R44| ;  /* 0x00000000ff227229 */ /* 0x000fe2000000052c */
[----:B------:R-:W-:Y:S01]  /*1010*/  BSSY.RECONVERGENT B0, `(.L_x_20) ;  /* 0x0000005000007945 */ /* 0x000fe20003800200 */
[----:B------:R-:W-:Y:S01]  /*1020*/  DMUL R32, R32, R8 ;  /* 0x0000000820207228 */ /* 0x000fe20000000000 */
[----:B------:R-:W-:Y:S01]  /*1030*/  MOV R0, 0x1060 ;  /* 0x0000106000007802 */ /* 0x000fe20000000f00 */
[----:B------:R-:W-:-:S09]  /*1040*/  UMOV UR5, 0x40000000 ;  /* 0x4000000000057882 */ /* 0x000fd20000000000 */
[----:B------:R-:W-:Y:S05]  /*1050*/  CALL.REL.NOINC `($_Z8rk4_stepiP5Statedd$__internal_accurate_pow) ;  /* 0x0000004c00147944 */ /* 0x000fea0003c00000 */
[----:B------:R-:W-:Y:S05]  /*1060*/  BSYNC.RECONVERGENT B0 ;  /* 0x0000000000007941 */ /* 0x000fea0003800200 */
.L_x_20:
[----:B------:R-:W0:Y:S01]  /*1070*/  MUFU.RCP64H R11, R7 ;  /* 0x00000007000b7308 */ /* 0x000e220000001800 */
[----:B------:R-:W-:Y:S01]  /*1080*/  IMAD.MOV.U32 R10, RZ, RZ, 0x1 ;  /* 0x00000001ff0a7424 */ /* 0x000fe200078e00ff */
[C---:B------:R-:W-:Y:S01]  /*1090*/  DADD R8, R44.reuse, 2 ;  /* 0x400000002c087429 */ /* 0x040fe20000000000 */
[----:B------:R-:W-:Y:S01]  /*10a0*/  BSSY.RECONVERGENT B0, `(.L_x_21) ;  /* 0x0000011000007945 */ /* 0x000fe20003800200 */
[C---:B------:R-:W-:Y:S02]  /*10b0*/  DSETP.NEU.AND P0, PT, R44.reuse, RZ, PT ;  /* 0x000000ff2c00722a */ /* 0x040fe40003f0d000 */
[----:B------:R-:W-:-:S06]  /*10c0*/  DSETP.NEU.AND P2, PT, R44, 1, PT ;  /* 0x3ff000002c00742a */ /* 0x000fcc0003f4d000 */
[----:B------:R-:W-:-:S04]  /*10d0*/  LOP3.LUT R8, R9, 0x7ff00000, RZ, 0xc0, !PT ;  /* 0x7ff0000009087812 */ /* 0x000fc800078ec0ff */
[----:B------:R-:W-:Y:S01]  /*10e0*/  ISETP.NE.AND P1, PT, R8, 0x7ff00000, PT ;  /* 0x7ff000000800780c */ /* 0x000fe20003f25270 */
[----:B0-----:R-:W-:Y:S01]  /*10f0*/  DFMA R14, -R6, R10, 1 ;  /* 0x3ff00000060e742b */ /* 0x001fe2000000010a */
[----:B------:R-:W-:-:S07]  /*1100*/  @!P0 CS2R R16, SRZ ;  /* 0x0000000000108805 */ /* 0x000fce000001ff00 */
[----:B------:R-:W-:-:S08]  /*1110*/  DFMA R14, R14, R14, R14 ;  /* 0x0000000e0e0e722b */ /* 0x000fd0000000000e */
[----:B------:R-:W-:-:S08]  /*1120*/  DFMA R14, R10, R14, R10 ;  /* 0x0000000e0a0e722b */ /* 0x000fd0000000000a */
[----:B------:R-:W-:Y:S01]  /*1130*/  DFMA R8, -R6, R14, 1 ;  /* 0x3ff000000608742b */ /* 0x000fe2000000010e */
[----:B------:R-:W-:Y:S10]  /*1140*/  @P1 BRA `(.L_x_22) ;  /* 0x0000000000181947 */ /* 0x000ff40003800000 */
[----:B------:R-:W-:-:S14]  /*1150*/  DSETP.NAN.AND P0, PT, R44, R44, PT ;  /* 0x0000002c2c00722a */ /* 0x000fdc0003f08000 */
[----:B------:R-:W-:Y:S01]  /*1160*/  @P0 DADD R16, R44, 2 ;  /* 0x400000002c100429 */ /* 0x000fe20000000000 */
[----:B------:R-:W-:Y:S10]  /*1170*/  @P0 BRA `(.L_x_22) ;  /* 0x00000000000c0947 */ /* 0x000ff40003800000 */
[----:B------:R-:W-:-:S14]  /*1180*/  DSETP.NEU.AND P0, PT, |R44|, +INF , PT ;  /* 0x7ff000002c00742a */ /* 0x000fdc0003f0d200 */
[----:B------:R-:W-:Y:S02]  /*1190*/  @!P0 IMAD.MOV.U32 R16, RZ, RZ, 0x0 ;  /* 0x00000000ff108424 */ /* 0x000fe400078e00ff */
[----:B------:R-:W-:-:S07]  /*11a0*/  @!P0 IMAD.MOV.U32 R17, RZ, RZ, 0x7ff00000 ;  /* 0x7ff00000ff118424 */ /* 0x000fce00078e00ff */
.L_x_22:
[----:B------:R-:W-:Y:S05]  /*11b0*/  BSYNC.RECONVERGENT B0 ;  /* 0x0000000000007941 */ /* 0x000fea0003800200 */
.L_x_21:
[----:B------:R-:W-:Y:S01]  /*11c0*/  DFMA R10, R14, R8, R14 ;  /* 0x000000080e0a722b */ /* 0x000fe2000000000e */
[----:B------:R-:W-:Y:S01]  /*11d0*/  FSEL R18, R16, RZ, P2 ;  /* 0x000000ff10127208 */ /* 0x000fe20001000000 */
[----:B------:R-:W-:Y:S01]  /*11e0*/  BSSY.RECONVERGENT B1, `(.L_x_23) ;  /* 0x0000011000017945 */ /* 0x000fe20003800200 */
[----:B------:R-:W-:Y:S01]  /*11f0*/  FSEL R19, R17, 1.875, P2 ;  /* 0x3ff0000011137808 */ /* 0x000fe20001000000 */
[----:B------:R-:W-:-:S03]  /*1200*/  DSETP.NEU.AND P1, PT, |R28|, +INF , PT ;  /* 0x7ff000001c00742a */ /* 0x000fc60003f2d200 */
[----:B------:R-:W-:Y:S02]  /*1210*/  FSETP.GEU.AND P2, PT, |R19|, 6.5827683646048100446e-37, PT ;  /* 0x036000001300780b */ /* 0x000fe40003f4e200 */
        /* <DEDUP_REMOVED lines=9> */
[----:B------:R-:W-:-:S07]  /*12b0*/  IMAD.MOV.U32 R17, RZ, RZ, R7 ;  /* 0x000000ffff117224 */ /* 0x000fce00078e0007 */
[----:B------:R-:W-:Y:S05]  /*12c0*/  CALL.REL.NOINC `($__internal_0_$__cuda_sm20_div_rn_f64_full) ;  /* 0x0000004000487944 */ /* 0x000fea0003c00000 */
[----:B------:R-:W-:Y:S02]  /*12d0*/  IMAD.MOV.U32 R14, RZ, RZ, R46 ;  /* 0x000000ffff0e7224 */ /* 0x000fe400078e002e */
[----:B------:R-:W-:-:S07]  /*12e0*/  IMAD.MOV.U32 R15, RZ, RZ, R47 ;  /* 0x000000ffff0f7224 */ /* 0x000fce00078e002f */
.L_x_24:
[----:B------:R-:W-:Y:S05]  /*12f0*/  BSYNC.RECONVERGENT B1 ;  /* 0x0000000000017941 */ /* 0x000fea0003800200 */
.L_x_23:
[----:B------:R-:W-:Y:S01]  /*1300*/  BSSY.RECONVERGENT B2, `(.L_x_25) ;  /* 0x000001d000027945 */ /* 0x000fe20003800200 */
[----:B------:R-:W-:Y:S01]  /*1310*/  @!P1 DMUL R6, RZ, R28 ;  /* 0x0000001cff069228 */ /* 0x000fe20000000000 */
[----:B------:R-:W-:Y:S02]  /*1320*/  @!P1 IMAD.MOV.U32 R0, RZ, RZ, 0x1 ;  /* 0x00000001ff009424 */ /* 0x000fe400078e00ff */
[----:B------:R-:W-:Y:S08]  /*1330*/  @!P1 BRA `(.L_x_26) ;  /* 0x0000000000649947 */ /* 0x000ff00003800000 */
[----:B------:R-:W-:Y:S01]  /*1340*/  UMOV UR6, 0x6dc9c883 ;  /* 0x6dc9c88300067882 */ /* 0x000fe20000000000 */
[----:B------:R-:W-:Y:S01]  /*1350*/  UMOV UR7, 0x3fe45f30 ;  /* 0x3fe45f3000077882 */ /* 0x000fe20000000000 */
[C---:B------:R-:W-:Y:S01]  /*1360*/  DSETP.GE.AND P0, PT, |R28|.reuse, 2.14748364800000000000e+09, PT ;  /* 0x41e000001c00742a */ /* 0x040fe20003f06200 */
[----:B------:R-:W-:Y:S01]  /*1370*/  BSSY.RECONVERGENT B3, `(.L_x_27) ;  /* 0x0000014000037945 */ /* 0x000fe20003800200 */
        /* <DEDUP_REMOVED lines=18> */
[----:B------:R-:W-:-:S07]  /*14a0*/  IMAD.MOV.U32 R7, RZ, RZ, R19 ;  /* 0x000000ffff077224 */ /* 0x000fce00078e0013 */
.L_x_28:
[----:B------:R-:W-:Y:S05]  /*14b0*/  BSYNC.RECONVERGENT B3 ;  /* 0x0000000000037941 */ /* 0x000fea0003800200 */
.L_x_27:
[----:B------:R-:W-:-:S07]  /*14c0*/  VIADD R0, R16, 0x1 ;  /* 0x0000000110007836 */ /* 0x000fce0000000000 */
.L_x_26:
[----:B------:R-:W-:Y:S05]  /*14d0*/  BSYNC.RECONVERGENT B2 ;  /* 0x0000000000027941 */ /* 0x000fea0003800200 */
.L_x_25:
[----:B------:R-:W0:Y:S01]  /*14e0*/  LDCU.64 UR6, c[0x4][0x8] ;  /* 0x01000100ff0677ac */ /* 0x000e220008000a00 */
[----:B------:R-:W-:-:S05]  /*14f0*/  IMAD.SHL.U32 R8, R0, 0x40, RZ ;  /* 0x0000004000087824 */ /* 0x000fca00078e00ff */
[----:B------:R-:W-:-:S04]  /*1500*/  LOP3.LUT R8, R8, 0x40, RZ, 0xc0, !PT ;  /* 0x0000004008087812 */ /* 0x000fc800078ec0ff */
[----:B0-----:R-:W-:-:S05]  /*1510*/  IADD3 R34, P0, PT, R8, UR6, RZ ;  /* 0x0000000608227c10 */ /* 0x001fca000ff1e0ff */
[----:B------:R-:W-:-:S05]  /*1520*/  IMAD.X R35, RZ, RZ, UR7, P0 ;  /* 0x00000007ff237e24 */ /* 0x000fca00080e06ff */
[----:B------:R-:W2:Y:S04]  /*1530*/  LDG.E.128.CONSTANT R8, desc[UR8][R34.64] ;  /* 0x0000000822087981 */ /* 0x000ea8000c1e9d00 */
[----:B------:R-:W3:Y:S04]  /*1540*/  LDG.E.128.CONSTANT R16, desc[UR8][R34.64+0x10] ;  /* 0x0000100822107981 */ /* 0x000ee8000c1e9d00 */
[----:B------:R0:W4:Y:S01]  /*1550*/  LDG.E.128.CONSTANT R20, desc[UR8][R34.64+0x20] ;  /* 0x0000200822147981 */ /* 0x000122000c1e9d00 */
[----:B------:R-:W-:Y:S01]  /*1560*/  LOP3.LUT R30, R0, 0x1, RZ, 0xc0, !PT ;  /* 0x00000001001e7812 */ /* 0x000fe200078ec0ff */
[----:B------:R-:W-:Y:S01]  /*1570*/  IMAD.MOV.U32 R36, RZ, RZ, 0x20fd8164 ;  /* 0x20fd8164ff247424 */ /* 0x000fe200078e00ff */
[----:B------:R-:W-:Y:S01]  /*1580*/  BSSY.RECONVERGENT B0, `(.L_x_29) ;  /* 0x0000019000007945 */ /* 0x000fe20003800200 */
[----:B------:R-:W-:Y:S01]  /*1590*/  IMAD.MOV.U32 R37, RZ, RZ, 0x3da8ff83 ;  /* 0x3da8ff83ff257424 */ /* 0x000fe200078e00ff */
[----:B------:R-:W-:Y:S01]  /*15a0*/  ISETP.NE.U32.AND P0, PT, R30, 0x1, PT ;  /* 0x000000011e00780c */ /* 0x000fe20003f05070 */
[----:B------:R-:W-:Y:S01]  /*15b0*/  DMUL R30, R6, R6 ;  /* 0x00000006061e7228 */ /* 0x000fe20000000000 */
[----:B------:R-:W-:-:S02]  /*15c0*/  UMOV UR5, 0x40080000 ;  /* 0x4008000000057882 */ /* 0x000fc40000000000 */
[----:B------:R-:W-:Y:S01]  /*15d0*/  FSEL R36, R36, -8.06006814911005101289e+34, !P0 ;  /* 0xf9785eba24247808 */ /* 0x000fe20004000000 */
[----:B0-----:R-:W-:Y:S01]  /*15e0*/  DADD R34, -RZ, |R4| ;  /* 0x00000000ff227229 */ /* 0x001fe20000000504 */
[----:B------:R-:W-:-:S06]  /*15f0*/  FSEL R37, -R37, 0.11223486810922622681, !P0 ;  /* 0x3de5db6525257808 */ /* 0x000fcc0004000100 */
[----:B--2---:R-:W-:-:S08]  /*1600*/  DFMA R8, R30, R36, R8 ;  /* 0x000000241e08722b */ /* 0x004fd00000000008 */
[----:B------:R-:W-:-:S08]  /*1610*/  DFMA R8, R30, R8, R10 ;  /* 0x000000081e08722b */ /* 0x000fd0000000000a */
[----:B---3--:R-:W-:-:S08]  /*1620*/  DFMA R8, R30, R8, R16 ;  /* 0x000000081e08722b */ /* 0x008fd00000000010 */
[----:B------:R-:W-:-:S08]  /*1630*/  DFMA R8, R30, R8, R18 ;  /* 0x000000081e08722b */ /* 0x000fd00000000012 */
[----:B----4-:R-:W-:-:S08]  /*1640*/  DFMA R8, R30, R8, R20 ;  /* 0x000000081e08722b */ /* 0x010fd00000000014 */
[----:B------:R-:W-:-:S08]  /*1650*/  DFMA R8, R30, R8, R22 ;  /* 0x000000081e08722b */ /* 0x000fd00000000016 */
[----:B------:R-:W-:Y:S02]  /*1660*/  DFMA R6, R8, R6, R6 ;  /* 0x000000060806722b */ /* 0x000fe40000000006 */
[----:B------:R-:W-:-:S10]  /*1670*/  DFMA R8, R30, R8, 1 ;  /* 0x3ff000001e08742b */ /* 0x000fd40000000008 */
[----:B------:R-:W-:Y:S02]  /*1680*/  FSEL R8, R8, R6, !P0 ;  /* 0x0000000608087208 */ /* 0x000fe40004000000 */
[----:B------:R-:W-:Y:S02]  /*1690*/  FSEL R9, R9, R7, !P0 ;  /* 0x0000000709097208 */ /* 0x000fe40004000000 */
[----:B------:R-:W-:Y:S02]  /*16a0*/  LOP3.LUT P0, RZ, R0, 0x2, RZ, 0xc0, !PT ;  /* 0x0000000200ff7812 */ /* 0x000fe4000780c0ff */
[----:B------:R-:W-:Y:S02]  /*16b0*/  MOV R0, 0x1710 ;  /* 0x0000171000007802 */ /* 0x000fe40000000f00 */
[----:B------:R-:W-:-:S10]  /*16c0*/  DADD R6, RZ, -R8 ;  /* 0x00000000ff067229 */ /* 0x000fd40000000808 */
[----:B------:R-:W-:Y:S02]  /*16d0*/  FSEL R6, R8, R6, !P0 ;  /* 0x0000000608067208 */ /* 0x000fe40004000000 */
[----:B------:R-:W-:-:S06]  /*16e0*/  FSEL R7, R9, R7, !P0 ;  /* 0x0000000709077208 */ /* 0x000fcc0004000000 */
[----:B------:R-:W-:-:S11]  /*16f0*/  DMUL R14, R14, R6 ;  /* 0x000000060e0e7228 */ /* 0x000fd60000000000 */
[----:B------:R-:W-:Y:S05]  /*1700*/  CALL.REL.NOINC `($_Z8rk4_stepiP5Statedd$__internal_accurate_pow) ;  /* 0x0000004400687944 */ /* 0x000fea0003c00000 */
[----:B------:R-:W-:Y:S05]  /*1710*/  BSYNC.RECONVERGENT B0 ;  /* 0x0000000000007941 */ /* 0x000fea0003800200 */
.L_x_29:
[C---:B------:R-:W-:Y:S01]  /*1720*/  DADD R6, R4.reuse, 3 ;  /* 0x4008000004067429 */ /* 0x040fe20000000000 */
[----:B------:R-:W-:Y:S01]  /*1730*/  ISETP.GE.AND P0, PT, R5, RZ, PT ;  /* 0x000000ff0500720c */ /* 0x000fe20003f06270 */
[C---:B------:R-:W-:Y:S01]  /*1740*/  DSETP.NEU.AND P1, PT, R4.reuse, RZ, PT ;  /* 0x000000ff0400722a */ /* 0x040fe20003f2d000 */
[----:B------:R-:W-:Y:S01]  /*1750*/  BSSY.RECONVERGENT B0, `(.L_x_30) ;  /* 0x0000011000007945 */ /* 0x000fe20003800200 */
[----:B------:R-:W-:Y:S02]  /*1760*/  DADD R8, -RZ, -R16 ;  /* 0x00000000ff087229 */ /* 0x000fe40000000910 */
[----:B------:R-:W-:-:S04]  /*1770*/  DSETP.NEU.AND P3, PT, R4, 1, PT ;  /* 0x3ff000000400742a */ /* 0x000fc80003f6d000 */
[----:B------:R-:W-:-:S04]  /*1780*/  LOP3.LUT R6, R7, 0x7ff00000, RZ, 0xc0, !PT ;  /* 0x7ff0000007067812 */ /* 0x000fc800078ec0ff */
[----:B------:R-:W-:Y:S02]  /*1790*/  ISETP.NE.AND P2, PT, R6, 0x7ff00000, PT ;  /* 0x7ff000000600780c */ /* 0x000fe40003f45270 */
[----:B------:R-:W-:Y:S01]  /*17a0*/  FSEL R16, R8, R16, !P0 ;  /* 0x0000001008107208 */ /* 0x000fe20004000000 */
[----:B------:R-:W-:Y:S01]  /*17b0*/  @!P1 IMAD.MOV.U32 R16, RZ, RZ, RZ ;  /* 0x000000ffff109224 */ /* 0x000fe200078e00ff */
[----:B------:R-:W-:Y:S01]  /*17c0*/  FSEL R17, R9, R17, !P0 ;  /* 0x0000001109117208 */ /* 0x000fe20004000000 */
[----:B------:R-:W-:-:S08]  /*17d0*/  @!P1 IMAD.MOV.U32 R17, RZ, RZ, R5 ;  /* 0x000000ffff119224 */ /* 0x000fd000078e0005 */
[----:B------:R-:W-:Y:S05]  /*17e0*/  @P2 BRA `(.L_x_31) ;  /* 0x00000000001c2947 */ /* 0x000fea0003800000 */
[----:B------:R-:W-:-:S14]  /*17f0*/  DSETP.NAN.AND P1, PT, R4, R4, PT ;  /* 0x000000040400722a */ /* 0x000fdc0003f28000 */
[----:B------:R-:W-:Y:S01]  /*1800*/  @P1 DADD R16, R4, 3 ;  /* 0x4008000004101429 */ /* 0x000fe20000000000 */
[----:B------:R-:W-:Y:S10]  /*1810*/  @P1 BRA `(.L_x_31) ;  /* 0x0000000000101947 */ /* 0x000ff40003800000 */
[----:B------:R-:W-:-:S14]  /*1820*/  DSETP.NEU.AND P1, PT, |R4|, +INF , PT ;  /* 0x7ff000000400742a */ /* 0x000fdc0003f2d200 */
[----:B------:R-:W-:Y:S02]  /*1830*/  @!P1 IMAD.MOV.U32 R0, RZ, RZ, -0x100000 ;  /* 0xfff00000ff009424 */ /* 0x000fe400078e00ff */
[----:B------:R-:W-:-:S03]  /*1840*/  @!P1 IMAD.MOV.U32 R16, RZ, RZ, RZ ;  /* 0x000000ffff109224 */ /* 0x000fc600078e00ff */
[----:B------:R-:W-:-:S07]  /*1850*/  @!P1 SEL R17, R0, 0x7ff00000, !P0 ;  /* 0x7ff0000000119807 */ /* 0x000fce0004000000 */
.L_x_31:
[----:B------:R-:W-:Y:S05]  /*1860*/  BSYNC.RECONVERGENT B0 ;  /* 0x0000000000007941 */ /* 0x000fea0003800200 */
.L_x_30:
        /* <DEDUP_REMOVED lines=23> */
.L_x_33:
[----:B------:R-:W-:Y:S05]  /*19e0*/  BSYNC.RECONVERGENT B1 ;  /* 0x0000000000017941 */ /* 0x000fea0003800200 */
.L_x_32:
[----:B------:R-:W0:Y:S01]  /*19f0*/  LDC.64 R8, c[0x0][0x398] ;  /* 0x0000e600ff087b82 */ /* 0x000e220000000a00 */
[----:B------:R-:W-:Y:S01]  /*1a00*/  BSSY.RECONVERGENT B0, `(.L_x_34) ;  /* 0x000000a000007945 */ /* 0x000fe20003800200 */
[----:B------:R-:W-:Y:S01]  /*1a10*/  MOV R0, 0x1aa0 ;  /* 0x00001aa000007802 */ /* 0x000fe20000000f00 */
[----:B------:R-:W-:Y:S01]  /*1a20*/  UMOV UR5, 0x40000000 ;  /* 0x4000000000057882 */ /* 0x000fe20000000000 */
[----:B0-----:R-:W-:-:S08]  /*1a30*/  DMUL R8, R8, 0.5 ;  /* 0x3fe0000008087828 */ /* 0x001fd00000000000 */
[-C--:B------:R-:W-:Y:S02]  /*1a40*/  DFMA R6, R24, R8.reuse, R26 ;  /* 0x000000081806722b */ /* 0x080fe4000000001a */
[----:B------:R-:W-:Y:S02]  /*1a50*/  DFMA R24, R32, R8, R24 ;  /* 0x000000082018722b */ /* 0x000fe40000000018 */
[C---:B------:R-:W-:Y:S02]  /*1a60*/  DFMA R44, R8.reuse, R2, R28 ;  /* 0x00000002082c722b */ /* 0x040fe4000000001c */
[----:B------:R-:W-:Y:S02]  /*1a70*/  DFMA R8, R8, R4, R12 ;  /* 0x000000040808722b */ /* 0x000fe4000000000c */
[----:B------:R-:W-:-:S11]  /*1a80*/  DADD R34, -RZ, |R6| ;  /* 0x00000000ff227229 */ /* 0x000fd60000000506 */
[----:B------:R-:W-:Y:S05]  /*1a90*/  CALL.REL.NOINC `($_Z8rk4_stepiP5Statedd$__internal_accurate_pow) ;  /* 0x0000004000847944 */ /* 0x000fea0003c00000 */
[----:B------:R-:W-:Y:S05]  /*1aa0*/  BSYNC.RECONVERGENT B0 ;  /* 0x0000000000007941 */ /* 0x000fea0003800200 */
.L_x_34:
[C---:B------:R-:W-:Y:S01]  /*1ab0*/  DADD R10, R6.reuse, 2 ;  /* 0x40000000060a7429 */ /* 0x040fe20000000000 */
[----:B------:R-:W-:Y:S01]  /*1ac0*/  BSSY.RECONVERGENT B0, `(.L_x_35) ;  /* 0x000000c000007945 */ /* 0x000fe20003800200 */
[----:B------:R-:W-:-:S08]  /*1ad0*/  DSETP.NEU.AND P0, PT, R6, RZ, PT ;  /* 0x000000ff0600722a */ /* 0x000fd00003f0d000 */
        /* <DEDUP_REMOVED lines=10> */
.L_x_36:
[----:B------:R-:W-:Y:S05]  /*1b80*/  BSYNC.RECONVERGENT B0 ;  /* 0x0000000000007941 */ /* 0x000fea0003800200 */
.L_x_35:
        /* <DEDUP_REMOVED lines=25> */
.L_x_38:
[----:B------:R-:W-:Y:S05]  /*1d20*/  BSYNC.RECONVERGENT B0 ;  /* 0x0000000000007941 */ /* 0x000fea0003800200 */
.L_x_37:
        /* <DEDUP_REMOVED lines=8> */
.L_x_39:
        /* <DEDUP_REMOVED lines=14> */
.L_x_41:
[----:B------:R-:W-:Y:S05]  /*1e90*/  BSYNC.RECONVERGENT B0 ;  /* 0x0000000000007941 */ /* 0x000fea0003800200 */
.L_x_40:
        /* <DEDUP_REMOVED lines=25> */
.L_x_43:
[----:B------:R-:W-:Y:S05]  /*2030*/  BSYNC.RECONVERGENT B1 ;  /* 0x0000000000017941 */ /* 0x000fea0003800200 */
.L_x_42:
        /* <DEDUP_REMOVED lines=21> */
[----:B------:R-:W-:Y:S01]  /*2190*/  BSSY.RECONVERGENT B3, `(.L_x_46) ;  /* 0x0000005000037945 */ /* 0x000fe20003800200 */
[----:B------:R-:W-:Y:S01]  /*21a0*/  IMAD.MOV.U32 R18, RZ, RZ, R44 ;  /* 0x000000ffff127224 */ /* 0x000fe200078e002c */
[----:B------:R-:W-:Y:S01]  /*21b0*/  MOV R38, 0x21e0 ;  /* 0x000021e000267802 */ /* 0x000fe20000000f00 */
[----:B------:R-:W-:-:S07]  /*21c0*/  IMAD.MOV.U32 R41, RZ, RZ, R45 ;  /* 0x000000ffff297224 */ /* 0x000fce00078e002d */
[----:B------:R-:W-:Y:S05]  /*21d0*/  CALL.REL.NOINC `($_Z8rk4_stepiP5Statedd$__internal_trig_reduction_slowpathd) ;  /* 0x00000044007c7944 */ /* 0x000fea0003c00000 */
[----:B------:R-:W-:Y:S05]  /*21e0*/  BSYNC.RECONVERGENT B3 ;  /* 0x0000000000037941 */ /* 0x000fea0003800200 */
.L_x_46:
[----:B------:R-:W-:Y:S02]  /*21f0*/  IMAD.MOV.U32 R0, RZ, RZ, R16 ;  /* 0x000000ffff007224 */ /* 0x000fe400078e0010 */
[----:B------:R-:W-:Y:S02]  /*2200*/  IMAD.MOV.U32 R14, RZ, RZ, R18 ;  /* 0x000000ffff0e7224 */ /* 0x000fe400078e0012 */
[----:B------:R-:W-:-:S07]  /*2210*/  IMAD.MOV.U32 R15, RZ, RZ, R19 ;  /* 0x000000ffff0f7224 */ /* 0x000fce00078e0013 */
.L_x_45:
[----:B------:R-:W-:Y:S05]  /*2220*/  BSYNC.RECONVERGENT B2 ;  /* 0x0000000000027941 */ /* 0x000fea0003800200 */
.L_x_44:
[----:B------:R-:W0:Y:S01]  /*2230*/  LDCU.64 UR6, c[0x4][0x8] ;  /* 0x01000100ff0677ac */ /* 0x000e220008000a00 */
[----:B------:R-:W-:-:S05]  /*2240*/  IMAD.SHL.U32 R8, R0, 0x40, RZ ;  /* 0x0000004000087824 */ /* 0x000fca00078e00ff */
[----:B------:R-:W-:-:S04]  /*2250*/  LOP3.LUT R8, R8, 0x40, RZ, 0xc0, !PT ;  /* 0x0000004008087812 */ /* 0x000fc800078ec0ff */
[----:B0-----:R-:W-:-:S05]  /*2260*/  IADD3 R36, P0, PT, R8, UR6, RZ ;  /* 0x0000000608247c10 */ /* 0x001fca000ff1e0ff */
[----:B------:R-:W-:-:S05]  /*2270*/  IMAD.X R37, RZ, RZ, UR7, P0 ;  /* 0x00000007ff257e24 */ /* 0x000fca00080e06ff */
[----:B------:R-:W2:Y:S04]  /*2280*/  LDG.E.128.CONSTANT R8, desc[UR8][R36.64] ;  /* 0x0000000824087981 */ /* 0x000ea8000c1e9d00 */
[----:B------:R-:W3:Y:S04]  /*2290*/  LDG.E.128.CONSTANT R16, desc[UR8][R36.64+0x10] ;  /* 0x0000100824107981 */ /* 0x000ee8000c1e9d00 */
[----:B------:R-:W4:Y:S01]  /*22a0*/  LDG.E.128.CONSTANT R20, desc[UR8][R36.64+0x20] ;  /* 0x0000200824147981 */ /* 0x000f22000c1e9d00 */
[C---:B------:R-:W-:Y:S01]  /*22b0*/  LOP3.LUT R32, R0.reuse, 0x1, RZ, 0xc0, !PT ;  /* 0x0000000100207812 */ /* 0x040fe200078ec0ff */
[----:B------:R-:W-:Y:S01]  /*22c0*/  IMAD.MOV.U32 R38, RZ, RZ, 0x20fd8164 ;  /* 0x20fd8164ff267424 */ /* 0x000fe200078e00ff */
[----:B------:R-:W-:Y:S01]  /*22d0*/  LOP3.LUT P1, RZ, R0, 0x2, RZ, 0xc0, !PT ;  /* 0x0000000200ff7812 */ /* 0x000fe2000782c0ff */
[----:B------:R-:W-:Y:S01]  /*22e0*/  BSSY.RECONVERGENT B0, `(.L_x_47) ;  /* 0x0000017000007945 */ /* 0x000fe20003800200 */
[----:B------:R-:W-:Y:S01]  /*22f0*/  ISETP.NE.U32.AND P0, PT, R32, 0x1, PT ;  /* 0x000000012000780c */ /* 0x000fe20003f05070 */
[----:B------:R-:W-:Y:S01]  /*2300*/  IMAD.MOV.U32 R32, RZ, RZ, 0x3da8ff83 ;  /* 0x3da8ff83ff207424 */ /* 0x000fe200078e00ff */
[----:B------:R-:W-:Y:S01]  /*2310*/  MOV R0, 0x2450 ;  /* 0x0000245000007802 */ /* 0x000fe20000000f00 */
[----:B------:R-:W-:Y:S01]  /*2320*/  UMOV UR5, 0x40000000 ;  /* 0x4000000000057882 */ /* 0x000fe20000000000 */
[----:B------:R-:W-:-:S02]  /*2330*/  FSEL R38, R38, -8.06006814911005101289e+34, !P0 ;  /* 0xf9785eba26267808 */ /* 0x000fc40004000000 */
[----:B------:R-:W-:Y:S01]  /*2340*/  FSEL R39, -R32, 0.11223486810922622681, !P0 ;  /* 0x3de5db6520277808 */ /* 0x000fe20004000100 */
[----:B------:R-:W-:-:S08]  /*2350*/  DMUL R32, R14, R14 ;  /* 0x0000000e0e207228 */ /* 0x000fd00000000000 */
        /* <DEDUP_REMOVED lines=9> */
[----:B------:R-:W-:Y:S01]  /*23f0*/  FSEL R11, R9, R15, !P0 ;  /* 0x0000000f090b7208 */ /* 0x000fe20004000000 */
[----:B------:R-:W-:-:S05]  /*2400*/  DSETP.NEU.AND P0, PT, |R44|, +INF , PT ;  /* 0x7ff000002c00742a */ /* 0x000fca0003f0d200 */
[----:B------:R-:W-:-:S10]  /*2410*/  DADD R8, RZ, -R10 ;  /* 0x00000000ff087229 */ /* 0x000fd4000000080a */
[----:B------:R-:W-:Y:S02]  /*2420*/  FSEL R32, R10, R8, !P1 ;  /* 0x000000080a207208 */ /* 0x000fe40004800000 */
[----:B------:R-:W-:-:S07]  /*2430*/  FSEL R33, R11, R9, !P1 ;  /* 0x000000090b217208 */ /* 0x000fce0004800000 */
[----:B------:R-:W-:Y:S05]  /*2440*/  CALL.REL.NOINC `($_Z8rk4_stepiP5Statedd$__internal_accurate_pow) ;  /* 0x0000003800187944 */ /* 0x000fea0003c00000 */
[----:B------:R-:W-:Y:S05]  /*2450*/  BSYNC.RECONVERGENT B0 ;  /* 0x0000000000007941 */ /* 0x000fea0003800200 */
.L_x_47:
[----:B------:R-:W0:Y:S01]  /*2460*/  @!P0 LDC.64 R8, c[0x0][0x398] ;  /* 0x0000e600ff088b82 */ /* 0x000e220000000a00 */
[----:B------:R-:W-:Y:S01]  /*2470*/  BSSY.RECONVERGENT B2, `(.L_x_48) ;  /* 0x0000022000027945 */ /* 0x000fe20003800200 */
[----:B------:R-:W-:Y:S01]  /*2480*/  DADD R14, R14, 2 ;  /* 0x400000000e0e7429 */ /* 0x000fe20000000000 */
[----:B------:R-:W-:Y:S01]  /*2490*/  @!P0 IMAD.MOV.U32 R0, RZ, RZ, 0x1 ;  /* 0x00000001ff008424 */ /* 0x000fe200078e00ff */
[----:B0-----:R-:W-:-:S08]  /*24a0*/  @!P0 DMUL R8, R8, 0.5 ;  /* 0x3fe0000008088828 */ /* 0x001fd00000000000 */
[----:B------:R-:W-:-:S08]  /*24b0*/  @!P0 DFMA R8, R8, R2, R28 ;  /* 0x000000020808822b */ /* 0x000fd0000000001c */
[----:B------:R-:W-:Y:S01]  /*24c0*/  @!P0 DMUL R34, RZ, R8 ;  /* 0x00000008ff228228 */ /* 0x000fe20000000000 */
[----:B------:R-:W-:Y:S10]  /*24d0*/  @!P0 BRA `(.L_x_49) ;  /* 0x00000000006c8947 */ /* 0x000ff40003800000 */
[----:B------:R-:W0:Y:S01]  /*24e0*/  LDC.64 R8, c[0x0][0x398] ;  /* 0x0000e600ff087b82 */ /* 0x000e220000000a00 */
[----:B------:R-:W-:Y:S01]  /*24f0*/  UMOV UR6, 0x6dc9c883 ;  /* 0x6dc9c88300067882 */ /* 0x000fe20000000000 */
[----:B------:R-:W-:Y:S01]  /*2500*/  UMOV UR7, 0x3fe45f30 ;  /* 0x3fe45f3000077882 */ /* 0x000fe20000000000 */
[----:B------:R-:W-:Y:S01]  /*2510*/  DSETP.GE.AND P0, PT, |R44|, 2.14748364800000000000e+09, PT ;  /* 0x41e000002c00742a */ /* 0x000fe20003f06200 */
[----:B------:R-:W-:Y:S01]  /*2520*/  BSSY.RECONVERGENT B3, `(.L_x_50) ;  /* 0x0000015000037945 */ /* 0x000fe20003800200 */
[----:B0-----:R-:W-:-:S08]  /*2530*/  DMUL R8, R8, 0.5 ;  /* 0x3fe0000008087828 */ /* 0x001fd00000000000 */
[----:B------:R-:W-:-:S08]  /*2540*/  DFMA R18, R8, R2, R28 ;  /* 0x000000020812722b */ /* 0x000fd0000000001c */
        /* <DEDUP_REMOVED lines=14> */
[----:B------:R-:W-:-:S07]  /*2630*/  MOV R38, 0x2650 ;  /* 0x0000265000267802 */ /* 0x000fce0000000f00 */
[----:B------:R-:W-:Y:S05]  /*2640*/  CALL.REL.NOINC `($_Z8rk4_stepiP5Statedd$__internal_trig_reduction_slowpathd) ;  /* 0x0000004000607944 */ /* 0x000fea0003c00000 */
[----:B------:R-:W-:Y:S02]  /*2650*/  IMAD.MOV.U32 R34, RZ, RZ, R18 ;  /* 0x000000ffff227224 */ /* 0x000fe400078e0012 */
[----:B------:R-:W-:-:S07]  /*2660*/  IMAD.MOV.U32 R35, RZ, RZ, R19 ;  /* 0x000000ffff237224 */ /* 0x000fce00078e0013 */
.L_x_51:
[----:B------:R-:W-:Y:S05]  /*2670*/  BSYNC.RECONVERGENT B3 ;  /* 0x0000000000037941 */ /* 0x000fea0003800200 */
.L_x_50:
[----:B------:R-:W-:-:S07]  /*2680*/  VIADD R0, R16, 0x1 ;  /* 0x0000000110007836 */ /* 0x000fce0000000000 */
.L_x_49:
[----:B------:R-:W-:Y:S05]  /*2690*/  BSYNC.RECONVERGENT B2 ;  /* 0x0000000000027941 */ /* 0x000fea0003800200 */
.L_x_48:
        /* <DEDUP_REMOVED lines=10> */
[----:B------:R-:W-:Y:S01]  /*2740*/  FSETP.GEU.AND P2, PT, |R15|, 6.5827683646048100446e-37, PT ;  /* 0x036000000f00780b */ /* 0x000fe20003f4e200 */
[----:B------:R-:W-:Y:S01]  /*2750*/  BSSY.RECONVERGENT B1, `(.L_x_52) ;  /* 0x0000027000017945 */ /* 0x000fe20003800200 */
[----:B------:R-:W-:Y:S01]  /*2760*/  ISETP.NE.U32.AND P0, PT, R36, 0x1, PT ;  /* 0x000000012400780c */ /* 0x000fe20003f05070 */
[----:B------:R-:W-:-:S03]  /*2770*/  IMAD.MOV.U32 R36, RZ, RZ, 0x3da8ff83 ;  /* 0x3da8ff83ff247424 */ /* 0x000fc600078e00ff */
[----:B------:R-:W-:Y:S02]  /*2780*/  FSEL R40, R40, -8.06006814911005101289e+34, !P0 ;  /* 0xf9785eba28287808 */ /* 0x000fe40004000000 */
[----:B------:R-:W-:Y:S01]  /*2790*/  FSEL R41, -R36, 0.11223486810922622681, !P0 ;  /* 0x3de5db6524297808 */ /* 0x000fe20004000100 */
[----:B------:R-:W-:-:S08]  /*27a0*/  DMUL R36, R34, R34 ;  /* 0x0000002222247228 */ /* 0x000fd00000000000 */
[----:B--2---:R-:W-:Y:S01]  /*27b0*/  DFMA R40, R36, R40, R8 ;  /* 0x000000282428722b */ /* 0x004fe20000000008 */
[----:B------:R-:W0:Y:S01]  /*27c0*/  MUFU.RCP64H R9, R31 ;  /* 0x0000001f00097308 */ /* 0x000e220000001800 */
[----:B------:R-:W-:-:S06]  /*27d0*/  IMAD.MOV.U32 R8, RZ, RZ, 0x1 ;  /* 0x00000001ff087424 */ /* 0x000fcc00078e00ff */
[----:B------:R-:W-:-:S08]  /*27e0*/  DFMA R10, R36, R40, R10 ;  /* 0x00000028240a722b */ /* 0x000fd0000000000a */
[----:B---3--:R-:W-:Y:S02]  /*27f0*/  DFMA R10, R36, R10, R16 ;  /* 0x0000000a240a722b */ /* 0x008fe40000000010 */
[----:B0-----:R-:W-:-:S06]  /*2800*/  DFMA R38, -R30, R8, 1 ;  /* 0x3ff000001e26742b */ /* 0x001fcc0000000108 */
[----:B------:R-:W-:Y:S02]  /*2810*/  DFMA R10, R36, R10, R18 ;  /* 0x0000000a240a722b */ /* 0x000fe40000000012 */
[----:B------:R-:W-:-:S06]  /*2820*/  DFMA R38, R38, R38, R38 ;  /* 0x000000262626722b */ /* 0x000fcc0000000026 */
[----:B----4-:R-:W-:Y:S02]  /*2830*/  DFMA R10, R36, R10, R20 ;  /* 0x0000000a240a722b */ /* 0x010fe40000000014 */
[----:B------:R-:W-:-:S06]  /*2840*/  DFMA R38, R8, R38, R8 ;  /* 0x000000260826722b */ /* 0x000fcc0000000008 */
[----:B------:R-:W-:Y:S02]  /*2850*/  DFMA R10, R36, R10, R22 ;  /* 0x0000000a240a722b */ /* 0x000fe40000000016 */
[----:B------:R-:W-:-:S06]  /*2860*/  DFMA R46, -R30, R38, 1 ;  /* 0x3ff000001e2e742b */ /* 0x000fcc0000000126 */
[----:B------:R-:W-:Y:S02]  /*2870*/  DFMA R34, R10, R34, R34 ;  /* 0x000000220a22722b */ /* 0x000fe40000000022 */
[----:B------:R-:W-:Y:S02]  /*2880*/  DFMA R10, R36, R10, 1 ;  /* 0x3ff00000240a742b */ /* 0x000fe4000000000a */
[----:B------:R-:W-:-:S08]  /*2890*/  DFMA R46, R38, R46, R38 ;  /* 0x0000002e262e722b */ /* 0x000fd00000000026 */
[----:B------:R-:W-:Y:S01]  /*28a0*/  DMUL R8, R46, R14 ;  /* 0x0000000e2e087228 */ /* 0x000fe20000000000 */
[----:B------:R-:W-:Y:S02]  /*28b0*/  FSEL R10, R10, R34, !P0 ;  /* 0x000000220a0a7208 */ /* 0x000fe40004000000 */
[----:B------:R-:W-:Y:S02]  /*28c0*/  FSEL R11, R11, R35, !P0 ;  /* 0x000000230b0b7208 */ /* 0x000fe40004000000 */
[----:B------:R-:W-:-:S03]  /*28d0*/  LOP3.LUT P0, RZ, R0, 0x2, RZ, 0xc0, !PT ;  /* 0x0000000200ff7812 */ /* 0x000fc6000780c0ff */
[----:B------:R-:W-:-:S08]  /*28e0*/  DFMA R16, -R30, R8, R14 ;  /* 0x000000081e10722b */ /* 0x000fd0000000010e */
[----:B------:R-:W-:Y:S02]  /*28f0*/  DFMA R46, R46, R16, R8 ;  /* 0x000000102e2e722b */ /* 0x000fe40000000008 */
[----:B------:R-:W-:-:S08]  /*2900*/  DADD R8, RZ, -R10 ;  /* 0x00000000ff087229 */ /* 0x000fd0000000080a */
[----:B------:R-:W-:Y:S02]  /*2910*/  FFMA R16, RZ, R31, R47 ;  /* 0x0000001fff107223 */ /* 0x000fe4000000002f */
[----:B------:R-:W-:Y:S02]  /*2920*/  FSEL R8, R10, R8, !P0 ;  /* 0x000000080a087208 */ /* 0x000fe40004000000 */
[----:B------:R-:W-:Y:S02]  /*2930*/  FSEL R9, R11, R9, !P0 ;  /* 0x000000090b097208 */ /* 0x000fe40004000000 */
        /* <DEDUP_REMOVED lines=8> */
.L_x_53:
[----:B------:R-:W-:Y:S05]  /*29c0*/  BSYNC.RECONVERGENT B1 ;  /* 0x0000000000017941 */ /* 0x000fea0003800200 */
.L_x_52:
[----:B------:R-:W-:Y:S01]  /*29d0*/  DADD R34, -RZ, |R32| ;  /* 0x00000000ff227229 */ /* 0x000fe20000000520 */
[----:B------:R-:W-:Y:S01]  /*29e0*/  BSSY.RECONVERGENT B0, `(.L_x_54) ;  /* 0x0000005000007945 */ /* 0x000fe20003800200 */
[----:B------:R-:W-:Y:S01]  /*29f0*/  DMUL R10, R46, R8 ;  /* 0x000000082e0a7228 */ /* 0x000fe20000000000 */
[----:B------:R-:W-:Y:S01]  /*2a00*/  MOV R0, 0x2a30 ;  /* 0x00002a3000007802 */ /* 0x000fe20000000f00 */
[----:B------:R-:W-:-:S09]  /*2a10*/  UMOV UR5, 0x40080000 ;  /* 0x4008000000057882 */ /* 0x000fd20000000000 */
[----:B------:R-:W-:Y:S05]  /*2a20*/  CALL.REL.NOINC `($_Z8rk4_stepiP5Statedd$__internal_accurate_pow) ;  /* 0x0000003000a07944 */ /* 0x000fea0003c00000 */
[----:B------:R-:W-:Y:S05]  /*2a30*/  BSYNC.RECONVERGENT B0 ;  /* 0x0000000000007941 */ /* 0x000fea0003800200 */
.L_x_54:
        /* <DEDUP_REMOVED lines=20> */
.L_x_56:
[----:B------:R-:W-:Y:S05]  /*2b80*/  BSYNC.RECONVERGENT B0 ;  /* 0x0000000000007941 */ /* 0x000fea0003800200 */
.L_x_55:
        /* <DEDUP_REMOVED lines=23> */
.L_x_58:
[----:B------:R-:W-:Y:S05]  /*2d00*/  BSYNC.RECONVERGENT B1 ;  /* 0x0000000000017941 */ /* 0x000fea0003800200 */
.L_x_57:
[----:B------:R-:W0:Y:S01]  /*2d10*/  LDC.64 R10, c[0x0][0x398] ;  /* 0x0000e600ff0a7b82 */ /* 0x000e220000000a00 */
[----:B------:R-:W-:Y:S01]  /*2d20*/  BSSY.RECONVERGENT B0, `(.L_x_59) ;  /* 0x0000009000007945 */ /* 0x000fe20003800200 */
[----:B------:R-:W-:Y:S01]  /*2d30*/  MOV R0, 0x2db0 ;  /* 0x00002db000007802 */ /* 0x000fe20000000f00 */
[----:B------:R-:W-:Y:S01]  /*2d40*/  UMOV UR5, 0x40000000 ;  /* 0x4000000000057882 */ /* 0x000fe20000000000 */
[----:B0-----:R-:W-:-:S08]  /*2d50*/  DMUL R10, R10, 0.5 ;  /* 0x3fe000000a0a7828 */ /* 0x001fd00000000000 */
[C---:B------:R-:W-:Y:S02]  /*2d60*/  DFMA R26, R10.reuse, R24, R26 ;  /* 0x000000180a1a722b */ /* 0x040fe4000000001a */
[C---:B------:R-:W-:Y:S02]  /*2d70*/  DFMA R44, R10.reuse, R6, R28 ;  /* 0x000000060a2c722b */ /* 0x040fe4000000001c */
[----:B------:R-:W-:-:S04]  /*2d80*/  DFMA R24, R10, R8, R12 ;  /* 0x000000080a18722b */ /* 0x000fc8000000000c */
[----:B------:R-:W-:-:S11]  /*2d90*/  DADD R34, -RZ, |R26| ;  /* 0x00000000ff227229 */ /* 0x000fd6000000051a */
[----:B------:R-:W-:Y:S05]  /*2da0*/  CALL.REL.NOINC `($_Z8rk4_stepiP5Statedd$__internal_accurate_pow) ;  /* 0x0000002c00c07944 */ /* 0x000fea0003c00000 */
[----:B------:R-:W-:Y:S05]  /*2db0*/  BSYNC.RECONVERGENT B0 ;  /* 0x0000000000007941 */ /* 0x000fea0003800200 */
.L_x_59:
        /* <DEDUP_REMOVED lines=13> */
.L_x_61:
[----:B------:R-:W-:Y:S05]  /*2e90*/  BSYNC.RECONVERGENT B0 ;  /* 0x0000000000007941 */ /* 0x000fea0003800200 */
.L_x_60:
[----:B------:R-:W-:Y:S01]  /*2ea0*/  DADD R34, R16, 1 ;  /* 0x3ff0000010227429 */ /* 0x000fe20000000000 */
[----:B------:R-:W-:Y:S01]  /*2eb0*/  BSSY.RECONVERGENT B0, `(.L_x_62) ;  /* 0x000001a000007945 */ /* 0x000fe20003800200 */
[----:B------:R-:W-:Y:S01]  /*2ec0*/  IMAD.MOV.U32 R16, RZ, RZ, 0x0 ;  /* 0x00000000ff107424 */ /* 0x000fe200078e00ff */
[----:B------:R-:W-:Y:S01]  /*2ed0*/  DSETP.NEU.AND P0, PT, R26, 1, PT ;  /* 0x3ff000001a00742a */ /* 0x000fe20003f0d000 */
[----:B------:R-:W-:Y:S02]  /*2ee0*/  IMAD.MOV.U32 R17, RZ, RZ, 0x3fd80000 ;  /* 0x3fd80000ff117424 */ /* 0x000fe400078e00ff */
        /* <DEDUP_REMOVED lines=20> */
[----:B------:R-:W-:Y:S02]  /*3030*/  IMAD.MOV.U32 R10, RZ, RZ, R16 ;  /* 0x000000ffff0a7224 */ /* 0x000fe400078e0010 */
[----:B------:R-:W-:-:S07]  /*3040*/  IMAD.MOV.U32 R11, RZ, RZ, R17 ;  /* 0x000000ffff0b7224 */ /* 0x000fce00078e0011 */
.L_x_63:
[----:B------:R-:W-:Y:S05]  /*3050*/  BSYNC.RECONVERGENT B0 ;  /* 0x0000000000007941 */ /* 0x000fea0003800200 */
.L_x_62:
        /* <DEDUP_REMOVED lines=8> */
.L_x_64:
        /* <DEDUP_REMOVED lines=14> */
.L_x_66:
[----:B------:R-:W-:Y:S05]  /*31c0*/  BSYNC.RECONVERGENT B0 ;  /* 0x0000000000007941 */ /* 0x000fea0003800200 */
.L_x_65:
        /* <DEDUP_REMOVED lines=25> */
.L_x_68:
[----:B------:R-:W-:Y:S05]  /*3360*/  BSYNC.RECONVERGENT B1 ;  /* 0x0000000000017941 */ /* 0x000fea0003800200 */
.L_x_67:
        /* <DEDUP_REMOVED lines=28> */
.L_x_70:
[----:B------:R-:W-:Y:S05]  /*3530*/  BSYNC.RECONVERGENT B2 ;  /* 0x0000000000027941 */ /* 0x000fea0003800200 */
.L_x_69:
        /* <DEDUP_REMOVED lines=8> */
[----:B------:R-:W-:Y:S01]  /*35c0*/  LOP3.LUT R34, R0, 0x1, RZ, 0xc0, !PT ;  /* 0x0000000100227812 */ /* 0x000fe200078ec0ff */
[----:B------:R-:W-:Y:S01]  /*35d0*/  IMAD.MOV.U32 R38, RZ, RZ, 0x20fd8164 ;  /* 0x20fd8164ff267424 */ /* 0x000fe200078e00ff */
[----:B------:R-:W-:Y:S01]  /*35e0*/  DSETP.NEU.AND P1, PT, |R44|, +INF , PT ;  /* 0x7ff000002c00742a */ /* 0x000fe20003f2d200 */
[----:B------:R-:W-:Y:S01]  /*35f0*/  BSSY.RECONVERGENT B2, `(.L_x_71) ;  /* 0x0000032000027945 */ /* 0x000fe20003800200 */
[----:B------:R-:W-:Y:S01]  /*3600*/  ISETP.NE.U32.AND P0, PT, R34, 0x1, PT ;  /* 0x000000012200780c */ /* 0x000fe20003f05070 */
[----:B------:R-:W-:-:S03]  /*3610*/  IMAD.MOV.U32 R34, RZ, RZ, 0x3da8ff83 ;  /* 0x3da8ff83ff227424 */ /* 0x000fc600078e00ff */
[----:B------:R-:W-:Y:S02]  /*3620*/  FSEL R38, R38, -8.06006814911005101289e+34, !P0 ;  /* 0xf9785eba26267808 */ /* 0x000fe40004000000 */
[----:B------:R-:W-:Y:S01]  /*3630*/  FSEL R39, -R34, 0.11223486810922622681, !P0 ;  /* 0x3de5db6522277808 */ /* 0x000fe20004000100 */
[----:B------:R-:W-:-:S08]  /*3640*/  DMUL R34, R32, R32 ;  /* 0x0000002020227228 */ /* 0x000fd00000000000 */
[----:B--2---:R-:W-:-:S08]  /*3650*/  DFMA R16, R34, R38, R16 ;  /* 0x000000262210722b */ /* 0x004fd00000000010 */
[C---:B------:R-:W-:Y:S01]  /*3660*/  DFMA R16, R34.reuse, R16, R18 ;  /* 0x000000102210722b */ /* 0x040fe20000000012 */
[----:B------:R-:W0:Y:S07]  /*3670*/  LDC.64 R18, c[0x0][0x398] ;  /* 0x0000e600ff127b82 */ /* 0x000e2e0000000a00 */
[----:B---3--:R-:W-:-:S08]  /*3680*/  DFMA R16, R34, R16, R20 ;  /* 0x000000102210722b */ /* 0x008fd00000000014 */
[----:B------:R-:W-:-:S08]  /*3690*/  DFMA R16, R34, R16, R22 ;  /* 0x000000102210722b */ /* 0x000fd00000000016 */
[----:B----4-:R-:W-:Y:S02]  /*36a0*/  DFMA R16, R34, R16, R24 ;  /* 0x000000102210722b */ /* 0x010fe40000000018 */
[----:B0-----:R-:W-:-:S06]  /*36b0*/  DMUL R18, R18, 0.5 ;  /* 0x3fe0000012127828 */ /* 0x001fcc0000000000 */
[----:B------:R-:W-:Y:S02]  /*36c0*/  DFMA R16, R34, R16, R26 ;  /* 0x000000102210722b */ /* 0x000fe4000000001a */
[----:B------:R-:W-:-:S06]  /*36d0*/  DFMA R18, R18, R6, R28 ;  /* 0x000000061212722b */ /* 0x000fcc000000001c */
[----:B------:R-:W-:Y:S02]  /*36e0*/  DFMA R32, R16, R32, R32 ;  /* 0x000000201020722b */ /* 0x000fe40000000020 */
[----:B------:R-:W-:Y:S02]  /*36f0*/  DFMA R16, R34, R16, 1 ;  /* 0x3ff000002210742b */ /* 0x000fe40000000010 */
[----:B------:R-:W-:-:S08]  /*3700*/  @!P1 DMUL R34, RZ, R18 ;  /* 0x00000012ff229228 */ /* 0x000fd00000000000 */
[----:B------:R-:W-:Y:S02]  /*3710*/  FSEL R20, R16, R32, !P0 ;  /* 0x0000002010147208 */ /* 0x000fe40004000000 */
[----:B------:R-:W-:Y:S02]  /*3720*/  FSEL R21, R17, R33, !P0 ;  /* 0x0000002111157208 */ /* 0x000fe40004000000 */
[----:B------:R-:W-:Y:S01]  /*3730*/  LOP3.LUT P0, RZ, R0, 0x2, RZ, 0xc0, !PT ;  /* 0x0000000200ff7812 */ /* 0x000fe2000780c0ff */
[----:B------:R-:W-:-:S03]  /*3740*/  @!P1 IMAD.MOV.U32 R0, RZ, RZ, 0x1 ;  /* 0x00000001ff009424 */ /* 0x000fc600078e00ff */
[----:B------:R-:W-:-:S10]  /*3750*/  DADD R16, RZ, -R20 ;  /* 0x00000000ff107229 */ /* 0x000fd40000000814 */
[----:B------:R-:W-:Y:S02]  /*3760*/  FSEL R32, R20, R16, !P0 ;  /* 0x0000001014207208 */ /* 0x000fe40004000000 */
[----:B------:R-:W-:Y:S01]  /*3770*/  FSEL R33, R21, R17, !P0 ;  /* 0x0000001115217208 */ /* 0x000fe20004000000 */
[----:B------:R-:W-:Y:S06]  /*3780*/  @!P1 BRA `(.L_x_72) ;  /* 0x0000000000609947 */ /* 0x000fec0003800000 */
[----:B------:R-:W-:Y:S01]  /*3790*/  UMOV UR6, 0x6dc9c883 ;  /* 0x6dc9c88300067882 */ /* 0x000fe20000000000 */
[----:B------:R-:W-:Y:S01]  /*37a0*/  UMOV UR7, 0x3fe45f30 ;  /* 0x3fe45f3000077882 */ /* 0x000fe20000000000 */
[----:B------:R-:W-:Y:S01]  /*37b0*/  DSETP.GE.AND P0, PT, |R44|, 2.14748364800000000000e+09, PT ;  /* 0x41e000002c00742a */ /* 0x000fe20003f06200 */
[----:B------:R-:W-:Y:S01]  /*37c0*/  BSSY.RECONVERGENT B3, `(.L_x_73) ;  /* 0x0000013000037945 */ /* 0x000fe20003800200 */
[----:B------:R-:W-:Y:S01]  /*37d0*/  DMUL R16, R18, UR6 ;  /* 0x0000000612107c28 */ /* 0x000fe20008000000 */
[----:B------:R-:W-:Y:S01]  /*37e0*/  UMOV UR6, 0x54442d18 ;  /* 0x54442d1800067882 */ /* 0x000fe20000000000 */
[----:B------:R-:W-:-:S08]  /*37f0*/  UMOV UR7, 0x3ff921fb ;  /* 0x3ff921fb00077882 */ /* 0x000fd00000000000 */
        /* <DEDUP_REMOVED lines=15> */
.L_x_74:
[----:B------:R-:W-:Y:S05]  /*38f0*/  BSYNC.RECONVERGENT B3 ;  /* 0x0000000000037941 */ /* 0x000fea0003800200 */
.L_x_73:
[----:B------:R-:W-:-:S07]  /*3900*/  VIADD R0, R16, 0x1 ;  /* 0x0000000110007836 */ /* 0x000fce0000000000 */
.L_x_72:
[----:B------:R-:W-:Y:S05]  /*3910*/  BSYNC.RECONVERGENT B2 ;  /* 0x0000000000027941 */ /* 0x000fea0003800200 */
.L_x_71:
        /* <DEDUP_REMOVED lines=50> */
.L_x_76:
[----:B------:R-:W-:Y:S05]  /*3c40*/  BSYNC.RECONVERGENT B1 ;  /* 0x0000000000017941 */ /* 0x000fea0003800200 */
.L_x_75:
[----:B------:R-:W-:Y:S01]  /*3c50*/  DADD R34, -RZ, |R32| ;  /* 0x00000000ff227229 */ /* 0x000fe20000000520 */
[----:B------:R-:W-:Y:S01]  /*3c60*/  BSSY.RECONVERGENT B0, `(.L_x_77) ;  /* 0x0000005000007945 */ /* 0x000fe20003800200 */
[----:B------:R-:W-:Y:S01]  /*3c70*/  DMUL R24, R46, R24 ;  /* 0x000000182e187228 */ /* 0x000fe20000000000 */
[----:B------:R-:W-:Y:S01]  /*3c80*/  MOV R0, 0x3cb0 ;  /* 0x00003cb000007802 */ /* 0x000fe20000000f00 */
[----:B------:R-:W-:-:S09]  /*3c90*/  UMOV UR5, 0x40080000 ;  /* 0x4008000000057882 */ /* 0x000fd20000000000 */
[----:B------:R-:W-:Y:S05]  /*3ca0*/  CALL.REL.NOINC `($_Z8rk4_stepiP5Statedd$__internal_accurate_pow) ;  /* 0x0000002000007944 */ /* 0x000fea0003c00000 */
[----:B------:R-:W-:Y:S05]  /*3cb0*/  BSYNC.RECONVERGENT B0 ;  /* 0x0000000000007941 */ /* 0x000fea0003800200 */
.L_x_77:
        /* <DEDUP_REMOVED lines=20> */
.L_x_79:
[----:B------:R-:W-:Y:S05]  /*3e00*/  BSYNC.RECONVERGENT B0 ;  /* 0x0000000000007941 */ /* 0x000fea0003800200 */
.L_x_78:
        /* <DEDUP_REMOVED lines=23> */
.L_x_81:
[----:B------:R-:W-:Y:S05]  /*3f80*/  BSYNC.RECONVERGENT B1 ;  /* 0x0000000000017941 */ /* 0x000fea0003800200 */
.L_x_80:
[----:B------:R-:W-:Y:S01]  /*3f90*/  BSSY.RECONVERGENT B0, `(.L_x_82) ;  /* 0x0000006000007945 */ /* 0x000fe20003800200 */
[----:B------:R-:W-:Y:S01]  /*3fa0*/  IMAD.MOV.U32 R34, RZ, RZ, RZ ;  /* 0x000000ffff227224 */ /* 0x000fe200078e00ff */
[----:B------:R-:W-:Y:S01]  /*3fb0*/  MOV R0, 0x3ff0 ;  /* 0x00003ff000007802 */ /* 0x000fe20000000f00 */
[----:B------:R-:W-:Y:S01]  /*3fc0*/  IMAD.MOV.U32 R35, RZ, RZ, 0x7ff80000 ;  /* 0x7ff80000ff237424 */ /* 0x000fe200078e00ff */
[----:B------:R-:W-:-:S06]  /*3fd0*/  UMOV UR5, 0x40000000 ;  /* 0x4000000000057882 */ /* 0x000fcc0000000000 */
[----:B------:R-:W-:Y:S05]  /*3fe0*/  CALL.REL.NOINC `($_Z8rk4_stepiP5Statedd$__internal_accurate_pow) ;  /* 0x0000001c00307944 */ /* 0x000fea0003c00000 */
[----:B------:R-:W-:Y:S05]  /*3ff0*/  BSYNC.RECONVERGENT B0 ;  /* 0x0000000000007941 */ /* 0x000fea0003800200 */
.L_x_82:
[----:B------:R-:W-:Y:S02]  /*4000*/  IMAD.MOV.U32 R24, RZ, RZ, 0x0 ;  /* 0x00000000ff187424 */ /* 0x000fe400078e00ff */
[----:B------:R-:W-:Y:S02]  /*4010*/  IMAD.MOV.U32 R25, RZ, RZ, 0x40000000 ;  /* 0x40000000ff197424 */ /* 0x000fe400078e00ff */
[----:B------:R-:W-:Y:S02]  /*4020*/  IMAD.MOV.U32 R18, RZ, RZ, 0x0 ;  /* 0x00000000ff127424 */ /* 0x000fe400078e00ff */
[----:B------:R-:W-:Y:S02]  /*4030*/  IMAD.MOV.U32 R19, RZ, RZ, 0x3fd80000 ;  /* 0x3fd80000ff137424 */ /* 0x000fe400078e00ff */
[----:B------:R-:W-:-:S08]  /*4040*/  DADD R24, R24, +QNAN ;  /* 0x7ff8000018187429 */ /* 0x000fd00000000000 */
[----:B------:R-:W-:-:S06]  /*4050*/  DADD R24, R24, 1 ;  /* 0x3ff0000018187429 */ /* 0x000fcc0000000000 */
        /* <DEDUP_REMOVED lines=17> */
[----:B------:R-:W-:-:S07]  /*4170*/  IMAD.MOV.U32 R23, RZ, RZ, R25 ;  /* 0x000000ffff177224 */ /* 0x000fce00078e0019 */
[----:B------:R-:W-:Y:S05]  /*4180*/  CALL.REL.NOINC `($__internal_1_$__cuda_sm20_dsqrt_rn_f64_mediumpath_v1) ;  /* 0x0000001800247944 */ /* 0x000fea0003c00000 */
[----:B------:R-:W-:Y:S02]  /*4190*/  IMAD.MOV.U32 R26, RZ, RZ, R16 ;  /* 0x000000ffff1a7224 */ /* 0x000fe400078e0010 */
[----:B------:R-:W-:-:S07]  /*41a0*/  IMAD.MOV.U32 R27, RZ, RZ, R17 ;  /* 0x000000ffff1b7224 */ /* 0x000fce00078e0011 */
.L_x_83:
[----:B------:R-:W-:Y:S01]  /*41b0*/  DADD R34, -RZ, |R26| ;  /* 0x00000000ff227229 */ /* 0x000fe2000000051a */
[----:B------:R-:W-:Y:S01]  /*41c0*/  BSSY.RECONVERGENT B0, `(.L_x_84) ;  /* 0x0000004000007945 */ /* 0x000fe20003800200 */
[----:B------:R-:W-:Y:S01]  /*41d0*/  MOV R0, 0x4200 ;  /* 0x0000420000007802 */ /* 0x000fe20000000f00 */
[----:B------:R-:W-:-:S08]  /*41e0*/  UMOV UR5, 0x40000000 ;  /* 0x4000000000057882 */ /* 0x000fd00000000000 */
[----:B------:R-:W-:Y:S05]  /*41f0*/  CALL.REL.NOINC `($_Z8rk4_stepiP5Statedd$__internal_accurate_pow) ;  /* 0x0000001800ac7944 */ /* 0x000fea0003c00000 */
[----:B------:R-:W-:Y:S05]  /*4200*/  BSYNC.RECONVERGENT B0 ;  /* 0x0000000000007941 */ /* 0x000fea0003800200 */
.L_x_84:
[----:B------:R-:W-:Y:S01]  /*4210*/  DADD R18, R26, 2 ;  /* 0x400000001a127429 */ /* 0x000fe20000000000 */
[----:B------:R-:W-:Y:S01]  /*4220*/  BSSY.RECONVERGENT B0, `(.L_x_85) ;  /* 0x000000c000007945 */ /* 0x000fe20003800200 */
[----:B------:R-:W-:-:S08]  /*4230*/  DSETP.NEU.AND P0, PT, R24, RZ, PT ;  /* 0x000000ff1800722a */ /* 0x000fd00003f0d000 */
[----:B------:R-:W-:-:S04]  /*4240*/  LOP3.LUT R18, R19, 0x7ff00000, RZ, 0xc0, !PT ;  /* 0x7ff0000013127812 */ /* 0x000fc800078ec0ff */
[----:B------:R-:W-:Y:S02]  /*4250*/  ISETP.NE.AND P1, PT, R18, 0x7ff00000, PT ;  /* 0x7ff000001200780c */ /* 0x000fe40003f25270 */
[----:B------:R-:W-:-:S11]  /*4260*/  @!P0 CS2R R16, SRZ ;  /* 0x0000000000108805 */ /* 0x000fd6000001ff00 */
[----:B------:R-:W-:Y:S05]  /*4270*/  @P1 BRA `(.L_x_86) ;  /* 0x0000000000181947 */ /* 0x000fea0003800000 */
[----:B------:R-:W-:-:S14]  /*4280*/  DSETP.GE.AND P0, PT, R24, RZ, PT ;  /* 0x000000ff1800722a */ /* 0x000fdc0003f06000 */
[----:B------:R-:W-:Y:S01]  /*4290*/  @!P0 DADD R16, R26, 2 ;  /* 0x400000001a108429 */ /* 0x000fe20000000000 */
[----:B------:R-:W-:Y:S10]  /*42a0*/  @!P0 BRA `(.L_x_86) ;  /* 0x00000000000c8947 */ /* 0x000ff40003800000 */
[----:B------:R-:W-:-:S14]  /*42b0*/  DSETP.NEU.AND P0, PT, |R26|, +INF , PT ;  /* 0x7ff000001a00742a */ /* 0x000fdc0003f0d200 */
[----:B------:R-:W-:Y:S02]  /*42c0*/  @!P0 IMAD.MOV.U32 R16, RZ, RZ, 0x0 ;  /* 0x00000000ff108424 */ /* 0x000fe400078e00ff */
[----:B------:R-:W-:-:S07]  /*42d0*/  @!P0 IMAD.MOV.U32 R17, RZ, RZ, 0x7ff00000 ;  /* 0x7ff00000ff118424 */ /* 0x000fce00078e00ff */
.L_x_86:
[----:B------:R-:W-:Y:S05]  /*42e0*/  BSYNC.RECONVERGENT B0 ;  /* 0x0000000000007941 */ /* 0x000fea0003800200 */
.L_x_85:
[----:B------:R-:W0:Y:S01]  /*42f0*/  LDCU.64 UR6, c[0x0][0x398] ;  /* 0x00007300ff0677ac */ /* 0x000e220008000a00 */
[----:B------:R-:W-:Y:S01]  /*4300*/  DSETP.NEU.AND P0, PT, R26, 1, PT ;  /* 0x3ff000001a00742a */ /* 0x000fe20003f0d000 */
[----:B------:R-:W-:Y:S05]  /*4310*/  BSSY.RECONVERGENT B2, `(.L_x_87) ;  /* 0x000001f000027945 */ /* 0x000fea0003800200 */
[----:B------:R-:W-:Y:S02]  /*4320*/  FSEL R32, R16, RZ, P0 ;  /* 0x000000ff10207208 */ /* 0x000fe40000000000 */
[----:B------:R-:W-:Y:S01]  /*4330*/  FSEL R33, R17, 1.875, P0 ;  /* 0x3ff0000011217808 */ /* 0x000fe20000000000 */
[----:B0-----:R-:W-:-:S08]  /*4340*/  DFMA R34, R10, UR6, R28 ;  /* 0x000000060a227c2b */ /* 0x001fd0000800001c */
[----:B------:R-:W-:-:S14]  /*4350*/  DSETP.NEU.AND P1, PT, |R34|, +INF , PT ;  /* 0x7ff000002200742a */ /* 0x000fdc0003f2d200 */
        /* <DEDUP_REMOVED lines=26> */
.L_x_88:
[----:B------:R-:W-:Y:S05]  /*4500*/  BSYNC.RECONVERGENT B2 ;  /* 0x0000000000027941 */ /* 0x000fea0003800200 */
.L_x_87:
        /* <DEDUP_REMOVED lines=10> */
[----:B------:R-:W-:Y:S01]  /*45b0*/  FSETP.GEU.AND P3, PT, |R15|, 6.5827683646048100446e-37, PT ;  /* 0x036000000f00780b */ /* 0x000fe20003f6e200 */
[----:B------:R-:W-:Y:S01]  /*45c0*/  BSSY.RECONVERGENT B1, `(.L_x_89) ;  /* 0x0000028000017945 */ /* 0x000fe20003800200 */
[----:B------:R-:W-:Y:S01]  /*45d0*/  ISETP.NE.U32.AND P0, PT, R38, 0x1, PT ;  /* 0x000000012600780c */ /* 0x000fe20003f05070 */
[----:B------:R-:W-:Y:S01]  /*45e0*/  IMAD.MOV.U32 R38, RZ, RZ, 0x3da8ff83 ;  /* 0x3da8ff83ff267424 */ /* 0x000fe200078e00ff */
[----:B------:R-:W-:-:S02]  /*45f0*/  DSETP.NEU.AND P1, PT, |R34|, +INF , PT ;  /* 0x7ff000002200742a */ /* 0x000fc40003f2d200 */
        /* <DEDUP_REMOVED lines=36> */
.L_x_90:
[----:B------:R-:W-:Y:S05]  /*4840*/  BSYNC.RECONVERGENT B1 ;  /* 0x0000000000017941 */ /* 0x000fea0003800200 */
.L_x_89:
[----:B------:R-:W0:Y:S01]  /*4850*/  @!P1 LDC.64 R14, c[0x0][0x398] ;  /* 0x0000e600ff0e9b82 */ /* 0x000e220000000a00 */
[----:B------:R-:W-:Y:S01]  /*4860*/  BSSY.RECONVERGENT B2, `(.L_x_91) ;  /* 0x000001f000027945 */ /* 0x000fe20003800200 */
[----:B------:R-:W-:Y:S01]  /*4870*/  @!P1 IMAD.MOV.U32 R0, RZ, RZ, 0x1 ;  /* 0x00000001ff009424 */ /* 0x000fe200078e00ff */
[----:B0-----:R-:W-:-:S08]  /*4880*/  @!P1 DFMA R14, R10, R14, R28 ;  /* 0x0000000e0a0e922b */ /* 0x001fd0000000001c */
[----:B------:R-:W-:Y:S01]  /*4890*/  @!P1 DMUL R14, RZ, R14 ;  /* 0x0000000eff0e9228 */ /* 0x000fe20000000000 */
[----:B------:R-:W-:Y:S10]  /*48a0*/  @!P1 BRA `(.L_x_92) ;  /* 0x0000000000689947 */ /* 0x000ff40003800000 */
[----:B------:R-:W0:Y:S01]  /*48b0*/  LDCU.64 UR6, c[0x0][0x398] ;  /* 0x00007300ff0677ac */ /* 0x000e220008000a00 */
[----:B------:R-:W-:Y:S01]  /*48c0*/  DSETP.GE.AND P0, PT, |R34|, 2.14748364800000000000e+09, PT ;  /* 0x41e000002200742a */ /* 0x000fe20003f06200 */
[----:B------:R-:W-:Y:S01]  /*48d0*/  BSSY.RECONVERGENT B3, `(.L_x_93) ;  /* 0x0000016000037945 */ /* 0x000fe20003800200 */
[----:B0-----:R-:W-:Y:S01]  /*48e0*/  DFMA R40, R10, UR6, R28 ;  /* 0x000000060a287c2b */ /* 0x001fe2000800001c */
[----:B------:R-:W-:Y:S01]  /*48f0*/  UMOV UR6, 0x6dc9c883 ;  /* 0x6dc9c88300067882 */ /* 0x000fe20000000000 */
[----:B------:R-:W-:-:S06]  /*4900*/  UMOV UR7, 0x3fe45f30 ;  /* 0x3fe45f3000077882 */ /* 0x000fcc0000000000 */
        /* <DEDUP_REMOVED lines=18> */
.L_x_94:
[----:B------:R-:W-:Y:S05]  /*4a30*/  BSYNC.RECONVERGENT B3 ;  /* 0x0000000000037941 */ /* 0x000fea0003800200 */
.L_x_93:
[----:B------:R-:W-:-:S07]  /*4a40*/  VIADD R0, R16, 0x1 ;  /* 0x0000000110007836 */ /* 0x000fce0000000000 */
.L_x_92:
[----:B------:R-:W-:Y:S05]  /*4a50*/  BSYNC.RECONVERGENT B2 ;  /* 0x0000000000027941 */ /* 0x000fea0003800200 */
.L_x_91:
        /* <DEDUP_REMOVED lines=10> */
[----:B------:R-:W-:Y:S01]  /*4b00*/  BSSY.RECONVERGENT B0, `(.L_x_95) ;  /* 0x0000019000007945 */ /* 0x000fe20003800200 */
[----:B------:R-:W-:Y:S01]  /*4b10*/  UMOV UR5, 0x40080000 ;  /* 0x4008000000057882 */ /* 0x000fe20000000000 */
[----:B------:R-:W-:Y:S01]  /*4b20*/  ISETP.NE.U32.AND P0, PT, R34, 0x1, PT ;  /* 0x000000012200780c */ /* 0x000fe20003f05070 */
[----:B------:R-:W-:-:S03]  /*4b30*/  IMAD.MOV.U32 R34, RZ, RZ, 0x3da8ff83 ;  /* 0x3da8ff83ff227424 */ /* 0x000fc600078e00ff */
[----:B------:R-:W-:Y:S02]  /*4b40*/  FSEL R38, R38, -8.06006814911005101289e+34, !P0 ;  /* 0xf9785eba26267808 */ /* 0x000fe40004000000 */
        /* <DEDUP_REMOVED lines=9> */
[----:B------:R-:W-:Y:S02]  /*4be0*/  DFMA R16, R34, R16, 1 ;  /* 0x3ff000002210742b */ /* 0x000fe40000000010 */
[----:B------:R-:W-:-:S08]  /*4bf0*/  DADD R34, -RZ, |R44| ;  /* 0x00000000ff227229 */ /* 0x000fd0000000052c */
        /* <DEDUP_REMOVED lines=10> */
.L_x_95:
        /* <DEDUP_REMOVED lines=20> */
.L_x_97:
[----:B------:R-:W-:Y:S05]  /*4de0*/  BSYNC.RECONVERGENT B0 ;  /* 0x0000000000007941 */ /* 0x000fea0003800200 */
.L_x_96:
        /* <DEDUP_REMOVED lines=23> */
.L_x_99:
[----:B------:R-:W-:Y:S05]  /*4f60*/  BSYNC.RECONVERGENT B1 ;  /* 0x0000000000017941 */ /* 0x000fea0003800200 */
.L_x_98:
[----:B------:R-:W0:Y:S01]  /*4f70*/  MUFU.RCP64H R15, 6 ;  /* 0x40180000000f7908 */ /* 0x000e220000001800 */
[----:B------:R-:W-:Y:S01]  /*4f80*/  IMAD.MOV.U32 R18, RZ, RZ, 0x0 ;  /* 0x00000000ff127424 */ /* 0x000fe200078e00ff */
[----:B------:R-:W1:Y:S01]  /*4f90*/  LDC.64 R20, c[0x0][0x398] ;  /* 0x0000e600ff147b82 */ /* 0x000e620000000a00 */
[----:B------:R-:W-:Y:S02]  /*4fa0*/  IMAD.MOV.U32 R19, RZ, RZ, 0x40180000 ;  /* 0x40180000ff137424 */ /* 0x000fe400078e00ff */
[----:B------:R-:W-:-:S05]  /*4fb0*/  IMAD.MOV.U32 R14, RZ, RZ, 0x1 ;  /* 0x00000001ff0e7424 */ /* 0x000fca00078e00ff */
[----:B------:R-:W2:Y:S01]  /*4fc0*/  LDC R22, c[0x0][0x39c] ;  /* 0x0000e700ff167b82 */ /* 0x000ea20000000800 */
[----:B0-----:R-:W-:-:S08]  /*4fd0*/  DFMA R16, R14, -R18, 1 ;  /* 0x3ff000000e10742b */ /* 0x001fd00000000812 */
[----:B------:R-:W-:-:S08]  /*4fe0*/  DFMA R16, R16, R16, R16 ;  /* 0x000000101010722b */ /* 0x000fd00000000010 */
[----:B------:R-:W-:Y:S01]  /*4ff0*/  DFMA R16, R14, R16, R14 ;  /* 0x000000100e10722b */ /* 0x000fe2000000000e */
[----:B--2---:R-:W-:-:S07]  /*5000*/  FSETP.GEU.AND P1, PT, |R22|, 6.5827683646048100446e-37, PT ;  /* 0x036000001600780b */ /* 0x004fce0003f2e200 */
[----:B------:R-:W-:-:S08]  /*5010*/  DFMA R14, R16, -R18, 1 ;  /* 0x3ff00000100e742b */ /* 0x000fd00000000812 */
[----:B------:R-:W-:-:S08]  /*5020*/  DFMA R14, R16, R14, R16 ;  /* 0x0000000e100e722b */ /* 0x000fd00000000010 */
[----:B-1----:R-:W-:-:S08]  /*5030*/  DMUL R16, R14, R20 ;  /* 0x000000140e107228 */ /* 0x002fd00000000000 */
[----:B------:R-:W-:-:S08]  /*5040*/  DFMA R18, R16, -6, R20 ;  /* 0xc01800001012782b */ /* 0x000fd00000000014 */
[----:B------:R-:W-:-:S10]  /*5050*/  DFMA R14, R14, R18, R16 ;  /* 0x000000120e0e722b */ /* 0x000fd40000000010 */
[----:B------:R-:W-:-:S05]  /*5060*/  FFMA R0, RZ, 2.375, R15 ;  /* 0x40180000ff007823 */ /* 0x000fca000000000f */
[----:B------:R-:W-:-:S13]  /*5070*/  FSETP.GT.AND P0, PT, |R0|, 1.469367938527859385e-39, PT ;  /* 0x001000000000780b */ /* 0x000fda0003f04200 */
[----:B------:R-:W-:Y:S05]  /*5080*/  @P0 BRA P1, `(.L_x_100) ;  /* 0x0000000000240947 */ /* 0x000fea0000800000 */
[----:B------:R-:W0:Y:S01]  /*5090*/  LDCU.64 UR4, c[0x0][0x398] ;  /* 0x00007300ff0477ac */ /* 0x000e220008000a00 */
[----:B------:R-:W-:Y:S01]  /*50a0*/  IMAD.MOV.U32 R16, RZ, RZ, RZ ;  /* 0x000000ffff107224 */ /* 0x000fe200078e00ff */
[----:B------:R-:W-:Y:S01]  /*50b0*/  MOV R18, 0x5100 ;  /* 0x0000510000127802 */ /* 0x000fe20000000f00 */
[----:B------:R-:W-:Y:S02]  /*50c0*/  IMAD.MOV.U32 R17, RZ, RZ, 0x40180000 ;  /* 0x40180000ff117424 */ /* 0x000fe400078e00ff */
[----:B0-----:R-:W-:Y:S02]  /*50d0*/  IMAD.U32 R0, RZ, RZ, UR4 ;  /* 0x00000004ff007e24 */ /* 0x001fe4000f8e00ff */
[----:B------:R-:W-:-:S07]  /*50e0*/  IMAD.U32 R19, RZ, RZ, UR5 ;  /* 0x00000005ff137e24 */ /* 0x000fce000f8e00ff */
[----:B------:R-:W-:Y:S05]  /*50f0*/  CALL.REL.NOINC `($__internal_0_$__cuda_sm20_div_rn_f64_full) ;  /* 0x0000000000bc7944 */ /* 0x000fea0003c00000 */
[----:B------:R-:W-:Y:S02]  /*5100*/  IMAD.MOV.U32 R14, RZ, RZ, R46 ;  /* 0x000000ffff0e7224 */ /* 0x000fe400078e002e */
[----:B------:R-:W-:-:S07]  /*5110*/  IMAD.MOV.U32 R15, RZ, RZ, R47 ;  /* 0x000000ffff0f7224 */ /* 0x000fce00078e002f */
.L_x_100:
[----:B------:R-:W0:Y:S01]  /*5120*/  MUFU.RCP64H R17, R33 ;  /* 0x0000002100117308 */ /* 0x000e220000001800 */
[----:B------:R-:W-:Y:S01]  /*5130*/  IMAD.MOV.U32 R16, RZ, RZ, 0x1 ;  /* 0x00000001ff107424 */ /* 0x000fe200078e00ff */
[----:B------:R-:W1:Y:S01]  /*5140*/  LDCU.64 UR4, c[0x0][0x398] ;  /* 0x00007300ff0477ac */ /* 0x000e620008000a00 */
[----:B------:R-:W-:Y:S01]  /*5150*/  DADD R6, R10, R6 ;  /* 0x000000000a067229 */ /* 0x000fe20000000006 */
[----:B------:R-:W-:Y:S01]  /*5160*/  BSSY.RECONVERGENT B1, `(.L_x_101) ;  /* 0x0000016000017945 */ /* 0x000fe20003800200 */
[----:B------:R-:W-:-:S06]  /*5170*/  DADD R8, R30, R8 ;  /* 0x000000001e087229 */ /* 0x000fcc0000000008 */
[----:B------:R-:W-:Y:S02]  /*5180*/  DFMA R2, R6, 2, R2 ;  /* 0x400000000602782b */ /* 0x000fe40000000002 */
[----:B------:R-:W-:Y:S02]  /*5190*/  DFMA R4, R8, 2, R4 ;  /* 0x400000000804782b */ /* 0x000fe40000000004 */
[----:B0-----:R-:W-:-:S08]  /*51a0*/  DFMA R18, -R32, R16, 1 ;  /* 0x3ff000002012742b */ /* 0x001fd00000000110 */
[----:B------:R-:W-:-:S08]  /*51b0*/  DFMA R18, R18, R18, R18 ;  /* 0x000000121212722b */ /* 0x000fd00000000012 */
[----:B------:R-:W-:Y:S02]  /*51c0*/  DFMA R16, R16, R18, R16 ;  /* 0x000000121010722b */ /* 0x000fe40000000010 */
[----:B-1----:R-:W-:-:S06]  /*51d0*/  DFMA R18, R30, UR4, R12 ;  /* 0x000000041e127c2b */ /* 0x002fcc000800000c */
[----:B------:R-:W-:-:S04]  /*51e0*/  DFMA R20, -R32, R16, 1 ;  /* 0x3ff000002014742b */ /* 0x000fc80000000110 */
[----:B------:R-:W-:-:S04]  /*51f0*/  FSETP.GEU.AND P1, PT, |R19|, 6.5827683646048100446e-37, PT ;  /* 0x036000001300780b */ /* 0x000fc80003f2e200 */
        /* <DEDUP_REMOVED lines=12> */
.L_x_102:
[----:B------:R-:W-:Y:S05]  /*52c0*/  BSYNC.RECONVERGENT B1 ;  /* 0x0000000000017941 */ /* 0x000fea0003800200 */
.L_x_101:
[----:B------:R-:W0:Y:S01]  /*52d0*/  S2R R0, SR_TID.X ;  /* 0x0000000000007919 */ /* 0x000e220000002100 */
[----:B------:R-:W0:Y:S01]  /*52e0*/  S2UR UR4, SR_CTAID.X ;  /* 0x00000000000479c3 */ /* 0x000e220000002500 */
[----:B------:R-:W-:Y:S01]  /*52f0*/  DADD R2, R2, R46 ;  /* 0x0000000002027229 */ /* 0x000fe2000000002e */
[----:B------:R-:W-:Y:S01]  /*5300*/  IMAD.MOV.U32 R8, RZ, RZ, 0x0 ;  /* 0x00000000ff087424 */ /* 0x000fe200078e00ff */
[----:B------:R-:W-:-:S05]  /*5310*/  DADD R4, R4, R24 ;  /* 0x0000000004047229 */ /* 0x000fca0000000018 */
[----:B------:R-:W0:Y:S01]  /*5320*/  LDC R9, c[0x0][0x360] ;  /* 0x0000d800ff097b82 */ /* 0x000e220000000800 */
[-C--:B------:R-:W-:Y:S02]  /*5330*/  DFMA R2, R2, R14.reuse, R28 ;  /* 0x0000000e0202722b */ /* 0x080fe4000000001c */
[----:B------:R-:W-:-:S05]  /*5340*/  DFMA R4, R4, R14, R12 ;  /* 0x0000000e0404722b */ /* 0x000fca000000000c */
[----:B------:R-:W1:Y:S01]  /*5350*/  LDC.64 R6, c[0x0][0x388] ;  /* 0x0000e200ff067b82 */ /* 0x000e620000000a00 */
[----:B0-----:R-:W-:-:S04]  /*5360*/  IMAD R9, R9, UR4, R0 ;  /* 0x0000000409097c24 */ /* 0x001fc8000f8e0200 */
[----:B-1----:R-:W-:-:S04]  /*5370*/  IMAD.WIDE.U32 R6, R9, 0x38, R6 ;  /* 0x0000003809067825 */ /* 0x002fc800078e0006 */
[----:B------:R-:W-:Y:S01]  /*5380*/  IMAD.MOV.U32 R9, RZ, RZ, 0x7ff80000 ;  /* 0x7ff80000ff097424 */ /* 0x000fe200078e00ff */
[----:B------:R-:W-:Y:S04]  /*5390*/  STG.E.64 desc[UR8][R6.64+0x8], R2 ;  /* 0x0000080206007986 */ /* 0x000fe8000c101b08 */
[----:B------:R-:W-:Y:S04]  /*53a0*/  STG.E.64 desc[UR8][R6.64], R8 ;  /* 0x0000000806007986 */ /* 0x000fe8000c101b08 */
[----:B------:R-:W-:Y:S04]  /*53b0*/  STG.E.64 desc[UR8][R6.64+0x10], R8 ;  /* 0x0000100806007986 */ /* 0x000fe8000c101b08 */
[----:B------:R-:W-:Y:S04]  /*53c0*/  STG.E.64 desc[UR8][R6.64+0x18], R8 ;  /* 0x0000180806007986 */ /* 0x000fe8000c101b08 */
[----:B------:R-:W-:Y:S01]  /*53d0*/  STG.E.64 desc[UR8][R6.64+0x20], R4 ;  /* 0x0000200406007986 */ /* 0x000fe2000c101b08 */
[----:B------:R-:W-:Y:S05]  /*53e0*/  EXIT ;  /* 0x000000000000794d */ /* 0x000fea0003800000 */
        .weak           $__internal_0_$__cuda_sm20_div_rn_f64_full
        .type           $__internal_0_$__cuda_sm20_div_rn_f64_full,@function
        .size           $__internal_0_$__cuda_sm20_div_rn_f64_full,($__internal_1_$__cuda_sm20_dsqrt_rn_f64_mediumpath_v1 - $__internal_0_$__cuda_sm20_div_rn_f64_full)
$__internal_0_$__cuda_sm20_div_rn_f64_full:
[C---:B------:R-:W-:Y:S01]  /*53f0*/  FSETP.GEU.AND P0, PT, |R17|.reuse, 1.469367938527859385e-39, PT ;  /* 0x001000001100780b */ /* 0x040fe20003f0e200 */
[--C-:B------:R-:W-:Y:S01]  /*5400*/  IMAD.MOV.U32 R22, RZ, RZ, R16.reuse ;  /* 0x000000ffff167224 */ /* 0x100fe200078e0010 */
[C---:B------:R-:W-:Y:S01]  /*5410*/  LOP3.LUT R20, R17.reuse, 0x800fffff, RZ, 0xc0, !PT ;  /* 0x800fffff11147812 */ /* 0x040fe200078ec0ff */
[----:B------:R-:W-:Y:S01]  /*5420*/  IMAD.MOV.U32 R23, RZ, RZ, R17 ;  /* 0x000000ffff177224 */ /* 0x000fe200078e0011 */
[----:B------:R-:W-:Y:S01]  /*5430*/  LOP3.LUT R21, R17, 0x7ff00000, RZ, 0xc0, !PT ;  /* 0x7ff0000011157812 */ /* 0x000fe200078ec0ff */
[----:B------:R-:W-:Y:S01]  /*5440*/  IMAD.MOV.U32 R36, RZ, RZ, R16 ;  /* 0x000000ffff247224 */ /* 0x000fe200078e0010 */
[----:B------:R-:W-:Y:S01]  /*5450*/  LOP3.LUT R37, R20, 0x3ff00000, RZ, 0xfc, !PT ;  /* 0x3ff0000014257812 */ /* 0x000fe200078efcff */
[----:B------:R-:W-:Y:S01]  /*5460*/  IMAD.MOV.U32 R41, RZ, RZ, R19 ;  /* 0x000000ffff297224 */ /* 0x000fe200078e0013 */
[----:B------:R-:W-:Y:S01]  /*5470*/  BSSY.RECONVERGENT B0, `(.L_x_103) ;  /* 0x0000058000007945 */ /* 0x000fe20003800200 */
[----:B------:R-:W-:Y:S02]  /*5480*/  IMAD.MOV.U32 R38, RZ, RZ, 0x1 ;  /* 0x00000001ff267424 */ /* 0x000fe400078e00ff */
[----:B------:R-:W-:Y:S01]  /*5490*/  IMAD.MOV.U32 R40, RZ, RZ, R0 ;  /* 0x000000ffff287224 */ /* 0x000fe200078e0000 */
[C---:B------:R-:W-:Y:S01]  /*54a0*/  FSETP.GEU.AND P3, PT, |R41|.reuse, 1.469367938527859385e-39, PT ;  /* 0x001000002900780b */ /* 0x040fe20003f6e200 */
[----:B------:R-:W-:Y:S01]  /*54b0*/  @!P0 DMUL R36, R22, 8.98846567431157953865e+307 ;  /* 0x7fe0000016248828 */ /* 0x000fe20000000000 */
[----:B------:R-:W-:Y:S01]  /*54c0*/  LOP3.LUT R0, R41, 0x7ff00000, RZ, 0xc0, !PT ;  /* 0x7ff0000029007812 */ /* 0x000fe200078ec0ff */
[----:B------:R-:W-:-:S03]  /*54d0*/  IMAD.MOV.U32 R16, RZ, RZ, 0x1ca00000 ;  /* 0x1ca00000ff107424 */ /* 0x000fc600078e00ff */
[----:B------:R-:W-:Y:S01]  /*54e0*/  ISETP.GE.U32.AND P2, PT, R0, R21, PT ;  /* 0x000000150000720c */ /* 0x000fe20003f46070 */
[----:B------:R-:W0:Y:S01]  /*54f0*/  MUFU.RCP64H R39, R37 ;  /* 0x0000002500277308 */ /* 0x000e220000001800 */
[----:B------:R-:W-:-:S03]  /*5500*/  IMAD.MOV.U32 R20, RZ, RZ, R0 ;  /* 0x000000ffff147224 */ /* 0x000fc600078e0000 */
[----:B------:R-:W-:Y:S02]  /*5510*/  @!P0 LOP3.LUT R21, R37, 0x7ff00000, RZ, 0xc0, !PT ;  /* 0x7ff0000025158812 */ /* 0x000fe400078ec0ff */
[----:B------:R-:W-:Y:S01]  /*5520*/  @!P3 LOP3.LUT R19, R23, 0x7ff00000, RZ, 0xc0, !PT ;  /* 0x7ff000001713b812 */ /* 0x000fe200078ec0ff */
[----:B------:R-:W-:-:S03]  /*5530*/  @!P3 IMAD.MOV.U32 R46, RZ, RZ, RZ ;  /* 0x000000ffff2eb224 */ /* 0x000fc600078e00ff */
[----:B------:R-:W-:Y:S02]  /*5540*/  @!P3 ISETP.GE.U32.AND P4, PT, R0, R19, PT ;  /* 0x000000130000b20c */ /* 0x000fe40003f86070 */
[C---:B------:R-:W-:Y:S02]  /*5550*/  SEL R19, R16.reuse, 0x63400000, !P2 ;  /* 0x6340000010137807 */ /* 0x040fe40005000000 */
[----:B------:R-:W-:Y:S01]  /*5560*/  @!P3 SEL R17, R16, 0x63400000, !P4 ;  /* 0x634000001011b807 */ /* 0x000fe20006000000 */
[----:B0-----:R-:W-:-:S03]  /*5570*/  DFMA R42, R38, -R36, 1 ;  /* 0x3ff00000262a742b */ /* 0x001fc60000000824 */
[----:B------:R-:W-:-:S04]  /*5580*/  @!P3 LOP3.LUT R17, R17, 0x80000000, R41, 0xf8, !PT ;  /* 0x800000001111b812 */ /* 0x000fc800078ef829 */
[----:B------:R-:W-:Y:S01]  /*5590*/  @!P3 LOP3.LUT R47, R17, 0x100000, RZ, 0xfc, !PT ;  /* 0x00100000112fb812 */ /* 0x000fe200078efcff */
[----:B------:R-:W-:Y:S01]  /*55a0*/  VIADD R17, R21, 0xffffffff ;  /* 0xffffffff15117836 */ /* 0x000fe20000000000 */
[----:B------:R-:W-:-:S08]  /*55b0*/  DFMA R42, R42, R42, R42 ;  /* 0x0000002a2a2a722b */ /* 0x000fd0000000002a */
[----:B------:R-:W-:Y:S01]  /*55c0*/  DFMA R38, R38, R42, R38 ;  /* 0x0000002a2626722b */ /* 0x000fe20000000026 */
[----:B------:R-:W-:Y:S01]  /*55d0*/  LOP3.LUT R43, R19, 0x800fffff, R41, 0xf8, !PT ;  /* 0x800fffff132b7812 */ /* 0x000fe200078ef829 */
[----:B------:R-:W-:-:S06]  /*55e0*/  IMAD.MOV.U32 R42, RZ, RZ, R40 ;  /* 0x000000ffff2a7224 */ /* 0x000fcc00078e0028 */
[----:B------:R-:W-:Y:S02]  /*55f0*/  DFMA R48, R38, -R36, 1 ;  /* 0x3ff000002630742b */ /* 0x000fe40000000824 */
[----:B------:R-:W-:-:S06]  /*5600*/  @!P3 DFMA R42, R42, 2, -R46 ;  /* 0x400000002a2ab82b */ /* 0x000fcc000000082e */
[----:B------:R-:W-:-:S04]  /*5610*/  DFMA R48, R38, R48, R38 ;  /* 0x000000302630722b */ /* 0x000fc80000000026 */
[----:B------:R-:W-:-:S04]  /*5620*/  @!P3 LOP3.LUT R20, R43, 0x7ff00000, RZ, 0xc0, !PT ;  /* 0x7ff000002b14b812 */ /* 0x000fc800078ec0ff */
[----:B------:R-:W-:Y:S01]  /*5630*/  DMUL R46, R48, R42 ;  /* 0x0000002a302e7228 */ /* 0x000fe20000000000 */
[----:B------:R-:W-:-:S05]  /*5640*/  VIADD R19, R20, 0xffffffff ;  /* 0xffffffff14137836 */ /* 0x000fca0000000000 */
[----:B------:R-:W-:Y:S02]  /*5650*/  ISETP.GT.U32.AND P0, PT, R19, 0x7feffffe, PT ;  /* 0x7feffffe1300780c */ /* 0x000fe40003f04070 */
[----:B------:R-:W-:Y:S02]  /*5660*/  DFMA R38, R46, -R36, R42 ;  /* 0x800000242e26722b */ /* 0x000fe4000000002a */
[----:B------:R-:W-:-:S06]  /*5670*/  ISETP.GT.U32.OR P0, PT, R17, 0x7feffffe, P0 ;  /* 0x7feffffe1100780c */ /* 0x000fcc0000704470 */
[----:B------:R-:W-:-:S07]  /*5680*/  DFMA R38, R48, R38, R46 ;  /* 0x000000263026722b */ /* 0x000fce000000002e */
[----:B------:R-:W-:Y:S05]  /*5690*/  @P0 BRA `(.L_x_104) ;  /* 0x0000000000740947 */ /* 0x000fea0003800000 */
[----:B------:R-:W-:Y:S01]  /*56a0*/  LOP3.LUT R17, R23, 0x7ff00000, RZ, 0xc0, !PT ;  /* 0x7ff0000017117812 */ /* 0x000fe200078ec0ff */
[----:B------:R-:W-:-:S03]  /*56b0*/  IMAD.MOV.U32 R20, RZ, RZ, RZ ;  /* 0x000000ffff147224 */ /* 0x000fc600078e00ff */
[CC--:B------:R-:W-:Y:S02]  /*56c0*/  VIADDMNMX R19, R0.reuse, -R17.reuse, 0xb9600000, !PT ;  /* 0xb960000000137446 */ /* 0x0c0fe40007800911 */
[----:B------:R-:W-:Y:S02]  /*56d0*/  ISETP.GE.U32.AND P0, PT, R0, R17, PT ;  /* 0x000000110000720c */ /* 0x000fe40003f06070 */
[----:B------:R-:W-:Y:S02]  /*56e0*/  VIMNMX R19, PT, PT, R19, 0x46a00000, PT ;  /* 0x46a0000013137848 */ /* 0x000fe40003fe0100 */
[----:B------:R-:W-:-:S05]  /*56f0*/  SEL R16, R16, 0x63400000, !P0 ;  /* 0x6340000010107807 */ /* 0x000fca0004000000 */
[----:B------:R-:W-:-:S04]  /*5700*/  IMAD.IADD R16, R19, 0x1, -R16 ;  /* 0x0000000113107824 */ /* 0x000fc800078e0a10 */
[----:B------:R-:W-:-:S06]  /*5710*/  VIADD R21, R16, 0x7fe00000 ;  /* 0x7fe0000010157836 */ /* 0x000fcc0000000000 */
[----:B------:R-:W-:-:S10]  /*5720*/  DMUL R46, R38, R20 ;  /* 0x00000014262e7228 */ /* 0x000fd40000000000 */
[----:B------:R-:W-:-:S13]  /*5730*/  FSETP.GTU.AND P0, PT, |R47|, 1.469367938527859385e-39, PT ;  /* 0x001000002f00780b */ /* 0x000fda0003f0c200 */
[----:B------:R-:W-:Y:S05]  /*5740*/  @P0 BRA `(.L_x_105) ;  /* 0x0000000000a80947 */ /* 0x000fea0003800000 */
[----:B------:R-:W-:Y:S01]  /*5750*/  DFMA R36, R38, -R36, R42 ;  /* 0x800000242624722b */ /* 0x000fe2000000002a */
[----:B------:R-:W-:-:S09]  /*5760*/  IMAD.MOV.U32 R22, RZ, RZ, RZ ;  /* 0x000000ffff167224 */ /* 0x000fd200078e00ff */
[C---:B------:R-:W-:Y:S02]  /*5770*/  FSETP.NEU.AND P0, PT, R37.reuse, RZ, PT ;  /* 0x000000ff2500720b */ /* 0x040fe40003f0d000 */
[----:B------:R-:W-:-:S04]  /*5780*/  LOP3.LUT R0, R37, 0x80000000, R23, 0x48, !PT ;  /* 0x8000000025007812 */ /* 0x000fc800078e4817 */
[----:B------:R-:W-:-:S07]  /*5790*/  LOP3.LUT R23, R0, R21, RZ, 0xfc, !PT ;  /* 0x0000001500177212 */ /* 0x000fce00078efcff */
[----:B------:R-:W-:Y:S05]  /*57a0*/  @!P0 BRA `(.L_x_105) ;  /* 0x0000000000908947 */ /* 0x000fea0003800000 */
[----:B------:R-:W-:Y:S01]  /*57b0*/  IMAD.MOV R21, RZ, RZ, -R16 ;  /* 0x000000ffff157224 */ /* 0x000fe200078e0a10 */
[----:B------:R-:W-:Y:S01]  /*57c0*/  IADD3 R16, PT, PT, -R16, -0x43300000, RZ ;  /* 0xbcd0000010107810 */ /* 0x000fe20007ffe1ff */
[----:B------:R-:W-:-:S06]  /*57d0*/  IMAD.MOV.U32 R20, RZ, RZ, RZ ;  /* 0x000000ffff147224 */ /* 0x000fcc00078e00ff */
[----:B------:R-:W-:Y:S02]  /*57e0*/  DFMA R20, R46, -R20, R38 ;  /* 0x800000142e14722b */ /* 0x000fe40000000026 */
[----:B------:R-:W-:-:S08]  /*57f0*/  DMUL.RP R38, R38, R22 ;  /* 0x0000001626267228 */ /* 0x000fd00000008000 */
[----:B------:R-:W-:Y:S02]  /*5800*/  FSETP.NEU.AND P0, PT, |R21|, R16, PT ;  /* 0x000000101500720b */ /* 0x000fe40003f0d200 */
[----:B------:R-:W-:Y:S02]  /*5810*/  LOP3.LUT R0, R39, R0, RZ, 0x3c, !PT ;  /* 0x0000000027007212 */ /* 0x000fe400078e3cff */
[----:B------:R-:W-:Y:S02]  /*5820*/  FSEL R16, R38, R46, !P0 ;  /* 0x0000002e26107208 */ /* 0x000fe40004000000 */
[----:B------:R-:W-:-:S03]  /*5830*/  FSEL R17, R0, R47, !P0 ;  /* 0x0000002f00117208 */ /* 0x000fc60004000000 */
[----:B------:R-:W-:Y:S02]  /*5840*/  IMAD.MOV.U32 R46, RZ, RZ, R16 ;  /* 0x000000ffff2e7224 */ /* 0x000fe400078e0010 */
[----:B------:R-:W-:Y:S01]  /*5850*/  IMAD.MOV.U32 R47, RZ, RZ, R17 ;  /* 0x000000ffff2f7224 */ /* 0x000fe200078e0011 */
[----:B------:R-:W-:Y:S06]  /*5860*/  BRA `(.L_x_105) ;  /* 0x0000000000607947 */ /* 0x000fec0003800000 */
.L_x_104:
[----:B------:R-:W-:-:S14]  /*5870*/  DSETP.NAN.AND P0, PT, R40, R40, PT ;  /* 0x000000282800722a */ /* 0x000fdc0003f08000 */
[----:B------:R-:W-:Y:S05]  /*5880*/  @P0 BRA `(.L_x_106) ;  /* 0x00000000004c0947 */ /* 0x000fea0003800000 */
[----:B------:R-:W-:-:S14]  /*5890*/  DSETP.NAN.AND P0, PT, R22, R22, PT ;  /* 0x000000161600722a */ /* 0x000fdc0003f08000 */
[----:B------:R-:W-:Y:S05]  /*58a0*/  @P0 BRA `(.L_x_107) ;  /* 0x0000000000340947 */ /* 0x000fea0003800000 */
[----:B------:R-:W-:Y:S01]  /*58b0*/  ISETP.NE.AND P0, PT, R20, R21, PT ;  /* 0x000000151400720c */ /* 0x000fe20003f05270 */
[----:B------:R-:W-:Y:S02]  /*58c0*/  IMAD.MOV.U32 R46, RZ, RZ, 0x0 ;  /* 0x00000000ff2e7424 */ /* 0x000fe400078e00ff */
[----:B------:R-:W-:-:S10]  /*58d0*/  IMAD.MOV.U32 R47, RZ, RZ, -0x80000 ;  /* 0xfff80000ff2f7424 */ /* 0x000fd400078e00ff */
[----:B------:R-:W-:Y:S05]  /*58e0*/  @!P0 BRA `(.L_x_105) ;  /* 0x0000000000408947 */ /* 0x000fea0003800000 */
[----:B------:R-:W-:Y:S02]  /*58f0*/  ISETP.NE.AND P0, PT, R20, 0x7ff00000, PT ;  /* 0x7ff000001400780c */ /* 0x000fe40003f05270 */
[----:B------:R-:W-:Y:S02]  /*5900*/  LOP3.LUT R17, R41, 0x80000000, R23, 0x48, !PT ;  /* 0x8000000029117812 */ /* 0x000fe400078e4817 */
[----:B------:R-:W-:-:S13]  /*5910*/  ISETP.EQ.OR P0, PT, R21, RZ, !P0 ;  /* 0x000000ff1500720c */ /* 0x000fda0004702670 */
[----:B------:R-:W-:Y:S01]  /*5920*/  @P0 LOP3.LUT R0, R17, 0x7ff00000, RZ, 0xfc, !PT ;  /* 0x7ff0000011000812 */ /* 0x000fe200078efcff */
[----:B------:R-:W-:Y:S02]  /*5930*/  @!P0 IMAD.MOV.U32 R46, RZ, RZ, RZ ;  /* 0x000000ffff2e8224 */ /* 0x000fe400078e00ff */
[----:B------:R-:W-:Y:S02]  /*5940*/  @!P0 IMAD.MOV.U32 R47, RZ, RZ, R17 ;  /* 0x000000ffff2f8224 */ /* 0x000fe400078e0011 */
[----:B------:R-:W-:Y:S02]  /*5950*/  @P0 IMAD.MOV.U32 R46, RZ, RZ, RZ ;  /* 0x000000ffff2e0224 */ /* 0x000fe400078e00ff */
[----:B------:R-:W-:Y:S01]  /*5960*/  @P0 IMAD.MOV.U32 R47, RZ, RZ, R0 ;  /* 0x000000ffff2f0224 */ /* 0x000fe200078e0000 */
[----:B------:R-:W-:Y:S06]  /*5970*/  BRA `(.L_x_105) ;  /* 0x00000000001c7947 */ /* 0x000fec0003800000 */
.L_x_107:
[----:B------:R-:W-:Y:S01]  /*5980*/  LOP3.LUT R17, R23, 0x80000, RZ, 0xfc, !PT ;  /* 0x0008000017117812 */ /* 0x000fe200078efcff */
[----:B------:R-:W-:-:S04]  /*5990*/  IMAD.MOV.U32 R46, RZ, RZ, R22 ;  /* 0x000000ffff2e7224 */ /* 0x000fc800078e0016 */
[----:B------:R-:W-:Y:S01]  /*59a0*/  IMAD.MOV.U32 R47, RZ, RZ, R17 ;  /* 0x000000ffff2f7224 */ /* 0x000fe200078e0011 */
[----:B------:R-:W-:Y:S06]  /*59b0*/  BRA `(.L_x_105) ;  /* 0x00000000000c7947 */ /* 0x000fec0003800000 */
.L_x_106:
[----:B------:R-:W-:Y:S01]  /*59c0*/  LOP3.LUT R17, R41, 0x80000, RZ, 0xfc, !PT ;  /* 0x0008000029117812 */ /* 0x000fe200078efcff */
[----:B------:R-:W-:-:S04]  /*59d0*/  IMAD.MOV.U32 R46, RZ, RZ, R40 ;  /* 0x000000ffff2e7224 */ /* 0x000fc800078e0028 */
[----:B------:R-:W-:-:S07]  /*59e0*/  IMAD.MOV.U32 R47, RZ, RZ, R17 ;  /* 0x000000ffff2f7224 */ /* 0x000fce00078e0011 */
.L_x_105:
[----:B------:R-:W-:Y:S05]  /*59f0*/  BSYNC.RECONVERGENT B0 ;  /* 0x0000000000007941 */ /* 0x000fea0003800200 */
.L_x_103:
[----:B------:R-:W-:-:S04]  /*5a00*/  IMAD.MOV.U32 R19, RZ, RZ, 0x0 ;  /* 0x00000000ff137424 */ /* 0x000fc800078e00ff */
[----:B------:R-:W-:Y:S05]  /*5a10*/  RET.REL.NODEC R18 `(_Z8rk4_stepiP5Statedd) ;  /* 0xffffffa412787950 */ /* 0x000fea0003c3ffff */
        .weak           $__internal_1_$__cuda_sm20_dsqrt_rn_f64_mediumpath_v1
        .type           $__internal_1_$__cuda_sm20_dsqrt_rn_f64_mediumpath_v1,@function
        .size           $__internal_1_$__cuda_sm20_dsqrt_rn_f64_mediumpath_v1,($_Z8rk4_stepiP5Statedd$__internal_accurate_pow - $__internal_1_$__cuda_sm20_dsqrt_rn_f64_mediumpath_v1)
$__internal_1_$__cuda_sm20_dsqrt_rn_f64_mediumpath_v1:
[----:B------:R-:W-:Y:S01]  /*5a20*/  ISETP.GE.U32.AND P1, PT, R22, -0x3400000, PT ;  /* 0xfcc000001600780c */ /* 0x000fe20003f26070 */
[----:B------:R-:W-:Y:S01]  /*5a30*/  BSSY.RECONVERGENT B1, `(.L_x_108) ;  /* 0x0000024000017945 */ /* 0x000fe20003800200 */
[----:B------:R-:W-:-:S11]  /*5a40*/  IMAD.MOV.U32 R22, RZ, RZ, R34 ;  /* 0x000000ffff167224 */ /* 0x000fd600078e0022 */
[----:B------:R-:W-:Y:S05]  /*5a50*/  @!P1 BRA `(.L_x_109) ;  /* 0x0000000000209947 */ /* 0x000fea0003800000 */
[----:B------:R-:W-:-:S10]  /*5a60*/  DFMA.RM R18, R20, R18, R16 ;  /* 0x000000121412722b */ /* 0x000fd40000004010 */
[----:B------:R-:W-:-:S05]  /*5a70*/  IADD3 R16, P1, PT, R18, 0x1, RZ ;  /* 0x0000000112107810 */ /* 0x000fca0007f3e0ff */
[----:B------:R-:W-:-:S06]  /*5a80*/  IMAD.X R17, RZ, RZ, R19, P1 ;  /* 0x000000ffff117224 */ /* 0x000fcc00008e0613 */
[----:B------:R-:W-:-:S08]  /*5a90*/  DFMA.RP R22, -R18, R16, R22 ;  /* 0x000000101216722b */ /* 0x000fd00000008116 */
[----:B------:R-:W-:-:S06]  /*5aa0*/  DSETP.GT.AND P1, PT, R22, RZ, PT ;  /* 0x000000ff1600722a */ /* 0x000fcc0003f24000 */
[----:B------:R-:W-:Y:S02]  /*5ab0*/  FSEL R16, R16, R18, P1 ;  /* 0x0000001210107208 */ /* 0x000fe40000800000 */
[----:B------:R-:W-:Y:S01]  /*5ac0*/  FSEL R17, R17, R19, P1 ;  /* 0x0000001311117208 */ /* 0x000fe20000800000 */
[----:B------:R-:W-:Y:S06]  /*5ad0*/  BRA `(.L_x_110) ;  /* 0x0000000000647947 */ /* 0x000fec0003800000 */
.L_x_109:
[----:B------:R-:W-:-:S14]  /*5ae0*/  DSETP.NE.AND P1, PT, R22, RZ, PT ;  /* 0x000000ff1600722a */ /* 0x000fdc0003f25000 */
[----:B------:R-:W-:Y:S05]  /*5af0*/  @!P1 BRA `(.L_x_111) ;  /* 0x0000000000589947 */ /* 0x000fea0003800000 */
[----:B------:R-:W-:-:S13]  /*5b00*/  ISETP.GE.AND P1, PT, R23, RZ, PT ;  /* 0x000000ff1700720c */ /* 0x000fda0003f26270 */
[----:B------:R-:W-:Y:S02]  /*5b10*/  @!P1 IMAD.MOV.U32 R16, RZ, RZ, 0x0 ;  /* 0x00000000ff109424 */ /* 0x000fe400078e00ff */
[----:B------:R-:W-:Y:S01]  /*5b20*/  @!P1 IMAD.MOV.U32 R17, RZ, RZ, -0x80000 ;  /* 0xfff80000ff119424 */ /* 0x000fe200078e00ff */
[----:B------:R-:W-:Y:S06]  /*5b30*/  @!P1 BRA `(.L_x_110) ;  /* 0x00000000004c9947 */ /* 0x000fec0003800000 */
[----:B------:R-:W-:-:S13]  /*5b40*/  ISETP.GT.AND P1, PT, R23, 0x7fefffff, PT ;  /* 0x7fefffff1700780c */ /* 0x000fda0003f24270 */
[----:B------:R-:W-:Y:S05]  /*5b50*/  @P1 BRA `(.L_x_111) ;  /* 0x0000000000401947 */ /* 0x000fea0003800000 */
[----:B------:R-:W-:Y:S01]  /*5b60*/  DMUL R22, R22, 8.11296384146066816958e+31 ;  /* 0x4690000016167828 */ /* 0x000fe20000000000 */
[----:B------:R-:W-:Y:S02]  /*5b70*/  IMAD.MOV.U32 R20, RZ, RZ, RZ ;  /* 0x000000ffff147224 */ /* 0x000fe400078e00ff */
[----:B------:R-:W-:Y:S02]  /*5b80*/  IMAD.MOV.U32 R16, RZ, RZ, 0x0 ;  /* 0x00000000ff107424 */ /* 0x000fe400078e00ff */
[----:B------:R-:W-:Y:S01]  /*5b90*/  IMAD.MOV.U32 R17, RZ, RZ, 0x3fd80000 ;  /* 0x3fd80000ff117424 */ /* 0x000fe200078e00ff */
[----:B------:R-:W0:Y:S02]  /*5ba0*/  MUFU.RSQ64H R21, R23 ;  /* 0x0000001700157308 */ /* 0x000e240000001c00 */
[----:B0-----:R-:W-:-:S08]  /*5bb0*/  DMUL R18, R20, R20 ;  /* 0x0000001414127228 */ /* 0x001fd00000000000 */
[----:B------:R-:W-:-:S08]  /*5bc0*/  DFMA R18, R22, -R18, 1 ;  /* 0x3ff000001612742b */ /* 0x000fd00000000812 */
[----:B------:R-:W-:Y:S02]  /*5bd0*/  DFMA R16, R18, R16, 0.5 ;  /* 0x3fe000001210742b */ /* 0x000fe40000000010 */
[----:B------:R-:W-:-:S08]  /*5be0*/  DMUL R18, R20, R18 ;  /* 0x0000001214127228 */ /* 0x000fd00000000000 */
[----:B------:R-:W-:-:S08]  /*5bf0*/  DFMA R18, R16, R18, R20 ;  /* 0x000000121012722b */ /* 0x000fd00000000014 */
[----:B------:R-:W-:Y:S02]  /*5c00*/  DMUL R16, R22, R18 ;  /* 0x0000001216107228 */ /* 0x000fe40000000000 */
[----:B------:R-:W-:-:S06]  /*5c10*/  VIADD R19, R19, 0xfff00000 ;  /* 0xfff0000013137836 */ /* 0x000fcc0000000000 */
[----:B------:R-:W-:-:S08]  /*5c20*/  DFMA R20, R16, -R16, R22 ;  /* 0x800000101014722b */ /* 0x000fd00000000016 */
[----:B------:R-:W-:-:S10]  /*5c30*/  DFMA R16, R18, R20, R16 ;  /* 0x000000141210722b */ /* 0x000fd40000000010 */
[----:B------:R-:W-:Y:S01]  /*5c40*/  VIADD R17, R17, 0xfcb00000 ;  /* 0xfcb0000011117836 */ /* 0x000fe20000000000 */
[----:B------:R-:W-:Y:S06]  /*5c50*/  BRA `(.L_x_110) ;  /* 0x0000000000047947 */ /* 0x000fec0003800000 */
.L_x_111:
[----:B------:R-:W-:-:S11]  /*5c60*/  DADD R16, R22, R22 ;  /* 0x0000000016107229 */ /* 0x000fd60000000016 */
.L_x_110:
[----:B------:R-:W-:Y:S05]  /*5c70*/  BSYNC.RECONVERGENT B1 ;  /* 0x0000000000017941 */ /* 0x000fea0003800200 */
.L_x_108:
[----:B------:R-:W-:Y:S02]  /*5c80*/  IMAD.MOV.U32 R18, RZ, RZ, R0 ;  /* 0x000000ffff127224 */ /* 0x000fe400078e0000 */
[----:B------:R-:W-:-:S04]  /*5c90*/  IMAD.MOV.U32 R19, RZ, RZ, 0x0 ;  /* 0x00000000ff137424 */ /* 0x000fc800078e00ff */
[----:B------:R-:W-:Y:S05]  /*5ca0*/  RET.REL.NODEC R18 `(_Z8rk4_stepiP5Statedd) ;  /* 0xffffffa012d47950 */ /* 0x000fea0003c3ffff */
        .type           $_Z8rk4_stepiP5Statedd$__internal_accurate_pow,@function
        .size           $_Z8rk4_stepiP5Statedd$__internal_accurate_pow,($_Z8rk4_stepiP5Statedd$__internal_trig_reduction_slowpathd - $_Z8rk4_stepiP5Statedd$__internal_accurate_pow)
$_Z8rk4_stepiP5Statedd$__internal_accurate_pow:
[----:B------:R-:W-:Y:S01]  /*5cb0*/  ISETP.GT.U32.AND P1, PT, R35, 0xfffff, PT ;  /* 0x000fffff2300780c */ /* 0x000fe20003f24070 */
[----:B------:R-:W-:Y:S01]  /*5cc0*/  IMAD.MOV.U32 R16, RZ, RZ, R35 ;  /* 0x000000ffff107224 */ /* 0x000fe200078e0023 */
[----:B------:R-:W-:Y:S01]  /*5cd0*/  UMOV UR6, 0x7d2cafe2 ;  /* 0x7d2cafe200067882 */ /* 0x000fe20000000000 */
[----:B------:R-:W-:Y:S01]  /*5ce0*/  UMOV UR7, 0x3eb0f5ff ;  /* 0x3eb0f5ff00077882 */ /* 0x000fe20000000000 */
[----:B------:R-:W-:Y:S01]  /*5cf0*/  UMOV UR10, 0xfefa39ef ;  /* 0xfefa39ef000a7882 */ /* 0x000fe20000000000 */
[----:B------:R-:W-:-:S08]  /*5d00*/  UMOV UR11, 0x3fe62e42 ;  /* 0x3fe62e42000b7882 */ /* 0x000fd00000000000 */
[----:B------:R-:W-:-:S10]  /*5d10*/  @!P1 DMUL R18, R34, 1.80143985094819840000e+16 ;  /* 0x4350000022129828 */ /* 0x000fd40000000000 */
[----:B------:R-:W-:-:S05]  /*5d20*/  @!P1 IMAD.MOV.U32 R16, RZ, RZ, R19 ;  /* 0x000000ffff109224 */ /* 0x000fca00078e0013 */
[----:B------:R-:W-:Y:S01]  /*5d30*/  LOP3.LUT R17, R16, 0x800fffff, RZ, 0xc0, !PT ;  /* 0x800fffff10117812 */ /* 0x000fe200078ec0ff */
[----:B------:R-:W-:Y:S02]  /*5d40*/  IMAD.MOV.U32 R16, RZ, RZ, R34 ;  /* 0x000000ffff107224 */ /* 0x000fe400078e0022 */
[----:B------:R-:W-:Y:S01]  /*5d50*/  @!P1 IMAD.MOV.U32 R16, RZ, RZ, R18 ;  /* 0x000000ffff109224 */ /* 0x000fe200078e0012 */
[----:B------:R-:W-:-:S03]  /*5d60*/  LOP3.LUT R17, R17, 0x3ff00000, RZ, 0xfc, !PT ;  /* 0x3ff0000011117812 */ /* 0x000fc600078efcff */
[----:B------:R-:W-:Y:S01]  /*5d70*/  IMAD.MOV.U32 R38, RZ, RZ, R16 ;  /* 0x000000ffff267224 */ /* 0x000fe200078e0010 */
[----:B------:R-:W-:Y:S01]  /*5d80*/  ISETP.GE.U32.AND P2, PT, R17, 0x3ff6a09f, PT ;  /* 0x3ff6a09f1100780c */ /* 0x000fe20003f46070 */
[----:B------:R-:W-:-:S12]  /*5d90*/  IMAD.MOV.U32 R39, RZ, RZ, R17 ;  /* 0x000000ffff277224 */ /* 0x000fd800078e0011 */
[----:B------:R-:W-:-:S04]  /*5da0*/  @P2 VIADD R16, R39, 0xfff00000 ;  /* 0xfff0000027102836 */ /* 0x000fc80000000000 */
[----:B------:R-:W-:Y:S02]  /*5db0*/  @P2 IMAD.MOV.U32 R39, RZ, RZ, R16 ;  /* 0x000000ffff272224 */ /* 0x000fe400078e0010 */
[----:B------:R-:W-:-:S04]  /*5dc0*/  IMAD.MOV.U32 R16, RZ, RZ, RZ ;  /* 0x000000ffff107224 */ /* 0x000fc800078e00ff */
[C---:B------:R-:W-:Y:S02]  /*5dd0*/  DADD R20, R38.reuse, 1 ;  /* 0x3ff0000026147429 */ /* 0x040fe40000000000 */
[----:B------:R-:W-:-:S04]  /*5de0*/  DADD R38, R38, -1 ;  /* 0xbff0000026267429 */ /* 0x000fc80000000000 */
[----:B------:R-:W0:Y:S02]  /*5df0*/  MUFU.RCP64H R17, R21 ;  /* 0x0000001500117308 */ /* 0x000e240000001800 */
[----:B0-----:R-:W-:-:S08]  /*5e00*/  DFMA R36, -R20, R16, 1 ;  /* 0x3ff000001424742b */ /* 0x001fd00000000110 */
[----:B------:R-:W-:-:S08]  /*5e10*/  DFMA R36, R36, R36, R36 ;  /* 0x000000242424722b */ /* 0x000fd00000000024 */
[----:B------:R-:W-:Y:S01]  /*5e20*/  DFMA R36, R16, R36, R16 ;  /* 0x000000241024722b */ /* 0x000fe20000000010 */
[----:B------:R-:W-:Y:S02]  /*5e30*/  IMAD.MOV.U32 R16, RZ, RZ, 0x41ad3b5a ;  /* 0x41ad3b5aff107424 */ /* 0x000fe400078e00ff */
[----:B------:R-:W-:-:S05]  /*5e40*/  IMAD.MOV.U32 R17, RZ, RZ, 0x3ed0f5d2 ;  /* 0x3ed0f5d2ff117424 */ /* 0x000fca00078e00ff */
[----:B------:R-:W-:-:S08]  /*5e50*/  DMUL R40, R38, R36 ;  /* 0x0000002426287228 */ /* 0x000fd00000000000 */
[----:B------:R-:W-:-:S08]  /*5e60*/  DFMA R40, R38, R36, R40 ;  /* 0x000000242628722b */ /* 0x000fd00000000028 */
[----:B------:R-:W-:Y:S02]  /*5e70*/  DMUL R22, R40, R40 ;  /* 0x0000002828167228 */ /* 0x000fe40000000000 */
[----:B------:R-:W-:-:S06]  /*5e80*/  DADD R20, R38, -R40 ;  /* 0x0000000026147229 */ /* 0x000fcc0000000828 */
[----:B------:R-:W-:Y:S01]  /*5e90*/  DFMA R16, R22, UR6, R16 ;  /* 0x0000000616107c2b */ /* 0x000fe20008000010 */
[----:B------:R-:W-:Y:S01]  /*5ea0*/  UMOV UR6, 0x75488a3f ;  /* 0x75488a3f00067882 */ /* 0x000fe20000000000 */
[----:B------:R-:W-:Y:S01]  /*5eb0*/  UMOV UR7, 0x3ef3b20a ;  /* 0x3ef3b20a00077882 */ /* 0x000fe20000000000 */
[----:B------:R-:W-:-:S05]  /*5ec0*/  DADD R20, R20, R20 ;  /* 0x0000000014147229 */ /* 0x000fca0000000014 */
[----:B------:R-:W-:Y:S01]  /*5ed0*/  DFMA R16, R22, R16, UR6 ;  /* 0x0000000616107e2b */ /* 0x000fe20008000010 */
[----:B------:R-:W-:Y:S01]  /*5ee0*/  UMOV UR6, 0xe4faecd5 ;  /* 0xe4faecd500067882 */ /* 0x000fe20000000000 */
[----:B------:R-:W-:Y:S01]  /*5ef0*/  UMOV UR7, 0x3f1745cd ;  /* 0x3f1745cd00077882 */ /* 0x000fe20000000000 */
[----:B------:R-:W-:-:S05]  /*5f00*/  DFMA R20, R38, -R40, R20 ;  /* 0x800000282614722b */ /* 0x000fca0000000014 */
[----:B------:R-:W-:Y:S01]  /*5f10*/  DFMA R16, R22, R16, UR6 ;  /* 0x0000000616107e2b */ /* 0x000fe20008000010 */
[----:B------:R-:W-:Y:S01]  /*5f20*/  UMOV UR6, 0x258a578b ;  /* 0x258a578b00067882 */ /* 0x000fe20000000000 */
[----:B------:R-:W-:Y:S01]  /*5f30*/  UMOV UR7, 0x3f3c71c7 ;  /* 0x3f3c71c700077882 */ /* 0x000fe20000000000 */
[----:B------:R-:W-:Y:S02]  /*5f40*/  DMUL R20, R36, R20 ;  /* 0x0000001424147228 */ /* 0x000fe40000000000 */
[----:B------:R-:W-:-:S03]  /*5f50*/  DMUL R36, R40, R40 ;  /* 0x0000002828247228 */ /* 0x000fc60000000000 */
[----:B------:R-:W-:Y:S01]  /*5f60*/  DFMA R16, R22, R16, UR6 ;  /* 0x0000000616107e2b */ /* 0x000fe20008000010 */
[----:B------:R-:W-:Y:S01]  /*5f70*/  UMOV UR6, 0x9242b910 ;  /* 0x9242b91000067882 */ /* 0x000fe20000000000 */
[----:B------:R-:W-:-:S03]  /*5f80*/  UMOV UR7, 0x3f624924 ;  /* 0x3f62492400077882 */ /* 0x000fc60000000000 */
[----:B------:R-:W-:-:S03]  /*5f90*/  DMUL R42, R40, R36 ;  /* 0x00000024282a7228 */ /* 0x000fc60000000000 */
[----:B------:R-:W-:Y:S01]  /*5fa0*/  DFMA R16, R22, R16, UR6 ;  /* 0x0000000616107e2b */ /* 0x000fe20008000010 */
[----:B------:R-:W-:Y:S01]  /*5fb0*/  UMOV UR6, 0x99999dfb ;  /* 0x99999dfb00067882 */ /* 0x000fe20000000000 */
[----:B------:R-:W-:-:S06]  /*5fc0*/  UMOV UR7, 0x3f899999 ;  /* 0x3f89999900077882 */ /* 0x000fcc0000000000 */
[----:B------:R-:W-:Y:S01]  /*5fd0*/  DFMA R16, R22, R16, UR6 ;  /* 0x0000000616107e2b */ /* 0x000fe20008000010 */
[----:B------:R-:W-:Y:S01]  /*5fe0*/  UMOV UR6, 0x55555555 ;  /* 0x5555555500067882 */ /* 0x000fe20000000000 */
[----:B------:R-:W-:-:S06]  /*5ff0*/  UMOV UR7, 0x3fb55555 ;  /* 0x3fb5555500077882 */ /* 0x000fcc0000000000 */
[----:B------:R-:W-:-:S08]  /*6000*/  DFMA R38, R22, R16, UR6 ;  /* 0x0000000616267e2b */ /* 0x000fd00008000010 */
[----:B------:R-:W-:Y:S01]  /*6010*/  DADD R46, -R38, UR6 ;  /* 0x00000006262e7e29 */ /* 0x000fe20008000100 */
[----:B------:R-:W-:Y:S01]  /*6020*/  UMOV UR6, 0xb9e7b0 ;  /* 0x00b9e7b000067882 */ /* 0x000fe20000000000 */
[----:B------:R-:W-:-:S06]  /*6030*/  UMOV UR7, 0x3c46a4cb ;  /* 0x3c46a4cb00077882 */ /* 0x000fcc0000000000 */
[----:B------:R-:W-:Y:S02]  /*6040*/  DFMA R46, R22, R16, R46 ;  /* 0x00000010162e722b */ /* 0x000fe4000000002e */
[----:B------:R-:W-:Y:S01]  /*6050*/  DFMA R16, R40, R40, -R36 ;  /* 0x000000282810722b */ /* 0x000fe20000000824 */
[----:B------:R-:W-:Y:S02]  /*6060*/  VIADD R23, R21, 0x100000 ;  /* 0x0010000015177836 */ /* 0x000fe40000000000 */
[----:B------:R-:W-:-:S03]  /*6070*/  IMAD.MOV.U32 R22, RZ, RZ, R20 ;  /* 0x000000ffff167224 */ /* 0x000fc600078e0014 */
[----:B------:R-:W-:Y:S01]  /*6080*/  DADD R46, R46, -UR6 ;  /* 0x800000062e2e7e29 */ /* 0x000fe20008000000 */
[----:B------:R-:W-:Y:S01]  /*6090*/  UMOV UR6, 0x80000000 ;  /* 0x8000000000067882 */ /* 0x000fe20000000000 */
[----:B------:R-:W-:Y:S01]  /*60a0*/  UMOV UR7, 0x43300000 ;  /* 0x4330000000077882 */ /* 0x000fe20000000000 */
[C---:B------:R-:W-:Y:S01]  /*60b0*/  DFMA R22, R40.reuse, R22, R16 ;  /* 0x000000162816722b */ /* 0x040fe20000000010 */
[----:B------:R-:W-:Y:S02]  /*60c0*/  SHF.R.U32.HI R17, RZ, 0x14, R35 ;  /* 0x00000014ff117819 */ /* 0x000fe40000011623 */
[----:B------:R-:W-:Y:S01]  /*60d0*/  @!P1 LEA.HI R17, R19, 0xffffffca, RZ, 0xc ;  /* 0xffffffca13119811 */ /* 0x000fe200078f60ff */
[----:B------:R-:W-:-:S04]  /*60e0*/  DFMA R18, R40, R36, -R42 ;  /* 0x000000242812722b */ /* 0x000fc8000000082a */
[C---:B------:R-:W-:Y:S02]  /*60f0*/  VIADD R16, R17.reuse, 0xfffffc01 ;  /* 0xfffffc0111107836 */ /* 0x040fe40000000000 */
[----:B------:R-:W-:Y:S02]  /*6100*/  @P2 VIADD R16, R17, 0xfffffc02 ;  /* 0xfffffc0211102836 */ /* 0x000fe40000000000 */
[----:B------:R-:W-:Y:S01]  /*6110*/  DFMA R18, R20, R36, R18 ;  /* 0x000000241412722b */ /* 0x000fe20000000012 */
[----:B------:R-:W-:Y:S01]  /*6120*/  IMAD.MOV.U32 R17, RZ, RZ, 0x43300000 ;  /* 0x43300000ff117424 */ /* 0x000fe200078e00ff */
[----:B------:R-:W-:Y:S01]  /*6130*/  DADD R36, R38, R46 ;  /* 0x0000000026247229 */ /* 0x000fe2000000002e */
[----:B------:R-:W-:-:S05]  /*6140*/  LOP3.LUT R16, R16, 0x80000000, RZ, 0x3c, !PT ;  /* 0x8000000010107812 */ /* 0x000fca00078e3cff */
[----:B------:R-:W-:Y:S02]  /*6150*/  DFMA R18, R40, R22, R18 ;  /* 0x000000162812722b */ /* 0x000fe40000000012 */
[----:B------:R-:W-:Y:S02]  /*6160*/  DADD R38, R38, -R36 ;  /* 0x0000000026267229 */ /* 0x000fe40000000824 */
[----:B------:R-:W-:-:S06]  /*6170*/  DMUL R22, R36, R42 ;  /* 0x0000002a24167228 */ /* 0x000fcc0000000000 */
[----:B------:R-:W-:Y:S02]  /*6180*/  DADD R46, R46, R38 ;  /* 0x000000002e2e7229 */ /* 0x000fe40000000026 */
[----:B------:R-:W-:-:S08]  /*6190*/  DFMA R38, R36, R42, -R22 ;  /* 0x0000002a2426722b */ /* 0x000fd00000000816 */
[----:B------:R-:W-:-:S08]  /*61a0*/  DFMA R18, R36, R18, R38 ;  /* 0x000000122412722b */ /* 0x000fd00000000026 */
[----:B------:R-:W-:-:S08]  /*61b0*/  DFMA R46, R46, R42, R18 ;  /* 0x0000002a2e2e722b */ /* 0x000fd00000000012 */
[----:B------:R-:W-:-:S08]  /*61c0*/  DADD R36, R22, R46 ;  /* 0x0000000016247229 */ /* 0x000fd0000000002e */
[--C-:B------:R-:W-:Y:S02]  /*61d0*/  DADD R18, R40, R36.reuse ;  /* 0x0000000028127229 */ /* 0x100fe40000000024 */
[----:B------:R-:W-:-:S06]  /*61e0*/  DADD R22, R22, -R36 ;  /* 0x0000000016167229 */ /* 0x000fcc0000000824 */
[----:B------:R-:W-:Y:S02]  /*61f0*/  DADD R40, R40, -R18 ;  /* 0x0000000028287229 */ /* 0x000fe40000000812 */
[----:B------:R-:W-:-:S06]  /*6200*/  DADD R22, R46, R22 ;  /* 0x000000002e167229 */ /* 0x000fcc0000000016 */
[----:B------:R-:W-:-:S08]  /*6210*/  DADD R40, R36, R40 ;  /* 0x0000000024287229 */ /* 0x000fd00000000028 */
[----:B------:R-:W-:-:S08]  /*6220*/  DADD R22, R22, R40 ;  /* 0x0000000016167229 */ /* 0x000fd00000000028 */
[----:B------:R-:W-:Y:S02]  /*6230*/  DADD R20, R20, R22 ;  /* 0x0000000014147229 */ /* 0x000fe40000000016 */
[----:B------:R-:W-:Y:S01]  /*6240*/  DADD R22, R16, -UR6 ;  /* 0x8000000610167e29 */ /* 0x000fe20008000000 */
[----:B------:R-:W-:Y:S01]  /*6250*/  UMOV UR6, 0xfefa39ef ;  /* 0xfefa39ef00067882 */ /* 0x000fe20000000000 */
[----:B------:R-:W-:-:S04]  /*6260*/  UMOV UR7, 0x3fe62e42 ;  /* 0x3fe62e4200077882 */ /* 0x000fc80000000000 */
[----:B------:R-:W-:-:S08]  /*6270*/  DADD R36, R18, R20 ;  /* 0x0000000012247229 */ /* 0x000fd00000000014 */
[--C-:B------:R-:W-:Y:S01]  /*6280*/  DFMA R16, R22, UR6, R36.reuse ;  /* 0x0000000616107c2b */ /* 0x100fe20008000024 */
[----:B------:R-:W-:Y:S01]  /*6290*/  UMOV UR6, 0x3b39803f ;  /* 0x3b39803f00067882 */ /* 0x000fe20000000000 */
[----:B------:R-:W-:Y:S01]  /*62a0*/  DADD R38, R18, -R36 ;  /* 0x0000000012267229 */ /* 0x000fe20000000824 */
[----:B------:R-:W-:-:S05]  /*62b0*/  UMOV UR7, 0x3c7abc9e ;  /* 0x3c7abc9e00077882 */ /* 0x000fca0000000000 */
[----:B------:R-:W-:Y:S02]  /*62c0*/  DFMA R18, R22, -UR10, R16 ;  /* 0x8000000a16127c2b */ /* 0x000fe40008000010 */
[----:B------:R-:W-:-:S06]  /*62d0*/  DADD R38, R20, R38 ;  /* 0x0000000014267229 */ /* 0x000fcc0000000026 */
[----:B------:R-:W-:-:S08]  /*62e0*/  DADD R18, -R36, R18 ;  /* 0x0000000024127229 */ /* 0x000fd00000000112 */
[----:B------:R-:W-:-:S08]  /*62f0*/  DADD R18, R38, -R18 ;  /* 0x0000000026127229 */ /* 0x000fd00000000812 */
[----:B------:R-:W-:Y:S01]  /*6300*/  DFMA R20, R22, UR6, R18 ;  /* 0x0000000616147c2b */ /* 0x000fe20008000012 */
[----:B------:R-:W-:Y:S02]  /*6310*/  USHF.L.U32 UR7, UR5, 0x1, URZ ;  /* 0x0000000105077899 */ /* 0x000fe400080006ff */
[----:B------:R-:W-:Y:S02]  /*6320*/  ULOP3.LUT UR6, UR5, 0xff0fffff, URZ, 0xc0, !UPT ;  /* 0xff0fffff05067892 */ /* 0x000fe4000f8ec0ff */
[----:B------:R-:W-:-:S03]  /*6330*/  UISETP.GT.U32.AND UP0, UPT, UR7, -0x2000001, UPT ;  /* 0xfdffffff0700788c */ /* 0x000fc6000bf04070 */
[----:B------:R-:W-:Y:S01]  /*6340*/  DADD R18, R16, R20 ;  /* 0x0000000010127229 */ /* 0x000fe20000000014 */
[----:B------:R-:W-:-:S03]  /*6350*/  USEL UR7, UR6, UR5, UP0 ;  /* 0x0000000506077287 */ /* 0x000fc60008000000 */
[----:B------:R-:W-:-:S04]  /*6360*/  UMOV UR6, UR4 ;  /* 0x0000000400067c82 */ /* 0x000fc80008000000 */
[----:B------:R-:W-:Y:S02]  /*6370*/  DADD R16, R16, -R18 ;  /* 0x0000000010107229 */ /* 0x000fe40000000812 */
[----:B------:R-:W-:-:S06]  /*6380*/  DMUL R22, R18, UR6 ;  /* 0x0000000612167c28 */ /* 0x000fcc0008000000 */
[----:B------:R-:W-:Y:S02]  /*6390*/  DADD R20, R20, R16 ;  /* 0x0000000014147229 */ /* 0x000fe40000000010 */
[----:B------:R-:W-:Y:S01]  /*63a0*/  DFMA R18, R18, UR6, -R22 ;  /* 0x0000000612127c2b */ /* 0x000fe20008000816 */
[----:B------:R-:W-:Y:S02]  /*63b0*/  IMAD.MOV.U32 R16, RZ, RZ, 0x652b82fe ;  /* 0x652b82feff107424 */ /* 0x000fe400078e00ff */
[----:B------:R-:W-:-:S05]  /*63c0*/  IMAD.MOV.U32 R17, RZ, RZ, 0x3ff71547 ;  /* 0x3ff71547ff117424 */ /* 0x000fca00078e00ff */
[----:B------:R-:W-:Y:S01]  /*63d0*/  DFMA R20, R20, UR6, R18 ;  /* 0x0000000614147c2b */ /* 0x000fe20008000012 */
[----:B------:R-:W-:Y:S01]  /*63e0*/  UMOV UR6, 0x3b39803f ;  /* 0x3b39803f00067882 */ /* 0x000fe20000000000 */
[----:B------:R-:W-:-:S06]  /*63f0*/  UMOV UR7, 0x3c7abc9e ;  /* 0x3c7abc9e00077882 */ /* 0x000fcc0000000000 */
[----:B------:R-:W-:-:S08]  /*6400*/  DADD R36, R22, R20 ;  /* 0x0000000016247229 */ /* 0x000fd00000000014 */
[----:B------:R-:W-:Y:S02]  /*6410*/  DFMA R16, R36, R16, 6.75539944105574400000e+15 ;  /* 0x433800002410742b */ /* 0x000fe40000000010 */
[----:B------:R-:W-:Y:S01]  /*6420*/  FSETP.GEU.AND P1, PT, |R37|, 4.1917929649353027344, PT ;  /* 0x4086232b2500780b */ /* 0x000fe20003f2e200 */
[----:B------:R-:W-:-:S05]  /*6430*/  DADD R22, R22, -R36 ;  /* 0x0000000016167229 */ /* 0x000fca0000000824 */
[----:B------:R-:W-:-:S03]  /*6440*/  DADD R18, R16, -6.75539944105574400000e+15 ;  /* 0xc338000010127429 */ /* 0x000fc60000000000 */
[----:B------:R-:W-:-:S05]  /*6450*/  DADD R20, R20, R22 ;  /* 0x0000000014147229 */ /* 0x000fca0000000016 */
[----:B------:R-:W-:-:S08]  /*6460*/  DFMA R38, R18, -UR10, R36 ;  /* 0x8000000a12267c2b */ /* 0x000fd00008000024 */
[----:B------:R-:W-:Y:S01]  /*6470*/  DFMA R38, R18, -UR6, R38 ;  /* 0x8000000612267c2b */ /* 0x000fe20008000026 */
[----:B------:R-:W-:Y:S01]  /*6480*/  UMOV UR6, 0x69ce2bdf ;  /* 0x69ce2bdf00067882 */ /* 0x000fe20000000000 */
[----:B------:R-:W-:Y:S01]  /*6490*/  IMAD.MOV.U32 R18, RZ, RZ, -0x35dec16 ;  /* 0xfca213eaff127424 */ /* 0x000fe200078e00ff */
[----:B------:R-:W-:Y:S01]  /*64a0*/  UMOV UR7, 0x3e5ade15 ;  /* 0x3e5ade1500077882 */ /* 0x000fe20000000000 */
[----:B------:R-:W-:-:S06]  /*64b0*/  IMAD.MOV.U32 R19, RZ, RZ, 0x3e928af3 ;  /* 0x3e928af3ff137424 */ /* 0x000fcc00078e00ff */
[----:B------:R-:W-:Y:S01]  /*64c0*/  DFMA R18, R38, UR6, R18 ;  /* 0x0000000626127c2b */ /* 0x000fe20008000012 */
[----:B------:R-:W-:Y:S01]  /*64d0*/  UMOV UR6, 0x62401315 ;  /* 0x6240131500067882 */ /* 0x000fe20000000000 */
[----:B------:R-:W-:-:S06]  /*64e0*/  UMOV UR7, 0x3ec71dee ;  /* 0x3ec71dee00077882 */ /* 0x000fcc0000000000 */
[----:B------:R-:W-:Y:S01]  /*64f0*/  DFMA R18, R38, R18, UR6 ;  /* 0x0000000626127e2b */ /* 0x000fe20008000012 */
        /* <DEDUP_REMOVED lines=20> */
[----:B------:R-:W-:-:S08]  /*6640*/  DFMA R18, R38, R18, UR6 ;  /* 0x0000000626127e2b */ /* 0x000fd00008000012 */
[----:B------:R-:W-:-:S08]  /*6650*/  DFMA R18, R38, R18, 1 ;  /* 0x3ff000002612742b */ /* 0x000fd00000000012 */
[----:B------:R-:W-:-:S10]  /*6660*/  DFMA R18, R38, R18, 1 ;  /* 0x3ff000002612742b */ /* 0x000fd40000000012 */
[----:B------:R-:W-:Y:S02]  /*6670*/  IMAD R23, R16, 0x100000, R19 ;  /* 0x0010000010177824 */ /* 0x000fe400078e0213 */
[----:B------:R-:W-:Y:S01]  /*6680*/  IMAD.MOV.U32 R22, RZ, RZ, R18 ;  /* 0x000000ffff167224 */ /* 0x000fe200078e0012 */
[----:B------:R-:W-:Y:S06]  /*6690*/  @!P1 BRA `(.L_x_112) ;  /* 0x0000000000309947 */ /* 0x000fec0003800000 */
[----:B------:R-:W-:Y:S01]  /*66a0*/  FSETP.GEU.AND P2, PT, |R37|, 4.2275390625, PT ;  /* 0x408748002500780b */ /* 0x000fe20003f4e200 */
[C---:B------:R-:W-:Y:S02]  /*66b0*/  DADD R22, R36.reuse, +INF ;  /* 0x7ff0000024167429 */ /* 0x040fe40000000000 */
[----:B------:R-:W-:-:S08]  /*66c0*/  DSETP.GEU.AND P1, PT, R36, RZ, PT ;  /* 0x000000ff2400722a */ /* 0x000fd00003f2e000 */
[----:B------:R-:W-:Y:S02]  /*66d0*/  FSEL R22, R22, RZ, P1 ;  /* 0x000000ff16167208 */ /* 0x000fe40000800000 */
[----:B------:R-:W-:Y:S02]  /*66e0*/  @!P2 LEA.HI R17, R16, R16, RZ, 0x1 ;  /* 0x000000101011a211 */ /* 0x000fe400078f08ff */
[----:B------:R-:W-:Y:S02]  /*66f0*/  FSEL R23, R23, RZ, P1 ;  /* 0x000000ff17177208 */ /* 0x000fe40000800000 */
[----:B------:R-:W-:-:S05]  /*6700*/  @!P2 SHF.R.S32.HI R17, RZ, 0x1, R17 ;  /* 0x00000001ff11a819 */ /* 0x000fca0000011411 */
[----:B------:R-:W-:Y:S02]  /*6710*/  @!P2 IMAD.IADD R16, R16, 0x1, -R17 ;  /* 0x000000011010a824 */ /* 0x000fe400078e0a11 */
[----:B------:R-:W-:-:S03]  /*6720*/  @!P2 IMAD R19, R17, 0x100000, R19 ;  /* 0x001000001113a824 */ /* 0x000fc600078e0213 */
[----:B------:R-:W-:Y:S01]  /*6730*/  @!P2 LEA R17, R16, 0x3ff00000, 0x14 ;  /* 0x3ff000001011a811 */ /* 0x000fe200078ea0ff */
[----:B------:R-:W-:-:S06]  /*6740*/  @!P2 IMAD.MOV.U32 R16, RZ, RZ, RZ ;  /* 0x000000ffff10a224 */ /* 0x000fcc00078e00ff */
[----:B------:R-:W-:-:S11]  /*6750*/  @!P2 DMUL R22, R18, R16 ;  /* 0x000000101216a228 */ /* 0x000fd60000000000 */
.L_x_112:
[----:B------:R-:W-:Y:S01]  /*6760*/  DFMA R20, R20, R22, R22 ;  /* 0x000000161414722b */ /* 0x000fe20000000016 */
[----:B------:R-:W-:Y:S01]  /*6770*/  IMAD.MOV.U32 R18, RZ, RZ, R0 ;  /* 0x000000ffff127224 */ /* 0x000fe200078e0000 */
[----:B------:R-:W-:Y:S01]  /*6780*/  DSETP.NEU.AND P1, PT, |R22|, +INF , PT ;  /* 0x7ff000001600742a */ /* 0x000fe20003f2d200 */
[----:B------:R-:W-:-:S07]  /*6790*/  IMAD.MOV.U32 R19, RZ, RZ, 0x0 ;  /* 0x00000000ff137424 */ /* 0x000fce00078e00ff */
[----:B------:R-:W-:Y:S02]  /*67a0*/  FSEL R16, R22, R20, !P1 ;  /* 0x0000001416107208 */ /* 0x000fe40004800000 */
[----:B------:R-:W-:Y:S01]  /*67b0*/  FSEL R17, R23, R21, !P1 ;  /* 0x0000001517117208 */ /* 0x000fe20004800000 */
[----:B------:R-:W-:Y:S06]  /*67c0*/  RET.REL.NODEC R18 `(_Z8rk4_stepiP5Statedd) ;  /* 0xffffff98120c7950 */ /* 0x000fec0003c3ffff */
        .type           $_Z8rk4_stepiP5Statedd$__internal_trig_reduction_slowpathd,@function
        .size           $_Z8rk4_stepiP5Statedd$__internal_trig_reduction_slowpathd,(.L_x_124 - $_Z8rk4_stepiP5Statedd$__internal_trig_reduction_slowpathd)
$_Z8rk4_stepiP5Statedd$__internal_trig_reduction_slowpathd:
[----:B------:R-:W-:Y:S01]  /*67d0*/  SHF.R.U32.HI R43, RZ, 0x14, R41 ;  /* 0x00000014ff2b7819 */ /* 0x000fe20000011629 */
[----:B------:R-:W-:-:S03]  /*67e0*/  IMAD.MOV.U32 R16, RZ, RZ, RZ ;  /* 0x000000ffff107224 */ /* 0x000fc600078e00ff */
[----:B------:R-:W-:-:S04]  /*67f0*/  LOP3.LUT R0, R43, 0x7ff, RZ, 0xc0, !PT ;  /* 0x000007ff2b007812 */ /* 0x000fc800078ec0ff */
[----:B------:R-:W-:-:S13]  /*6800*/  ISETP.NE.AND P0, PT, R0, 0x7ff, PT ;  /* 0x000007ff0000780c */ /* 0x000fda0003f05270 */
[----:B------:R-:W-:Y:S05]  /*6810*/  @!P0 BRA `(.L_x_113) ;  /* 0x0000000800488947 */ /* 0x000fea0003800000 */
[----:B------:R-:W-:Y:S01]  /*6820*/  VIADD R16, R0, 0xfffffc00 ;  /* 0xfffffc0000107836 */ /* 0x000fe20000000000 */
[----:B------:R-:W-:Y:S01]  /*6830*/  BSSY.RECONVERGENT B0, `(.L_x_114) ;  /* 0x000002f000007945 */ /* 0x000fe20003800200 */
[----:B------:R-:W-:-:S03]  /*6840*/  CS2R R52, SRZ ;  /* 0x0000000000347805 */ /* 0x000fc6000001ff00 */
[----:B------:R-:W-:Y:S02]  /*6850*/  SHF.R.U32.HI R0, RZ, 0x6, R16 ;  /* 0x00000006ff007819 */ /* 0x000fe40000011610 */
[----:B------:R-:W-:Y:S02]  /*6860*/  ISETP.GE.U32.AND P0, PT, R16, 0x80, PT ;  /* 0x000000801000780c */ /* 0x000fe40003f06070 */
[C---:B------:R-:W-:Y:S02]  /*6870*/  IADD3 R19, PT, PT, -R0.reuse, 0x13, RZ ;  /* 0x0000001300137810 */ /* 0x040fe40007ffe1ff */
[----:B------:R-:W-:Y:S02]  /*6880*/  IADD3 R16, PT, PT, -R0, 0xf, RZ ;  /* 0x0000000f00107810 */ /* 0x000fe40007ffe1ff */
[----:B------:R-:W-:-:S04]  /*6890*/  SEL R19, R19, 0x12, P0 ;  /* 0x0000001213137807 */ /* 0x000fc80000000000 */
[----:B------:R-:W-:-:S13]  /*68a0*/  ISETP.GE.AND P0, PT, R16, R19, PT ;  /* 0x000000131000720c */ /* 0x000fda0003f06270 */
[----:B------:R-:W-:Y:S05]  /*68b0*/  @P0 BRA `(.L_x_115) ;  /* 0x0000000000980947 */ /* 0x000fea0003800000 */
[----:B------:R-:W0:Y:S01]  /*68c0*/  LDC.64 R48, c[0x0][0x358] ;  /* 0x0000d600ff307b82 */ /* 0x000e220000000a00 */
[C---:B------:R-:W-:Y:S01]  /*68d0*/  SHF.L.U64.HI R20, R18.reuse, 0xb, R41 ;  /* 0x0000000b12147819 */ /* 0x040fe20000010229 */
[----:B------:R-:W-:Y:S01]  /*68e0*/  BSSY.RECONVERGENT B1, `(.L_x_116) ;  /* 0x0000022000017945 */ /* 0x000fe20003800200 */
[----:B------:R-:W-:Y:S01]  /*68f0*/  IMAD.SHL.U32 R17, R18, 0x800, RZ ;  /* 0x0000080012117824 */ /* 0x000fe200078e00ff */
[----:B------:R-:W-:Y:S01]  /*6900*/  IADD3 R37, PT, PT, RZ, -R0, -R19 ;  /* 0x80000000ff257210 */ /* 0x000fe20007ffe813 */
[----:B------:R-:W-:Y:S01]  /*6910*/  IMAD.MOV.U32 R18, RZ, RZ, RZ ;  /* 0x000000ffff127224 */ /* 0x000fe200078e00ff */
[----:B------:R-:W-:Y:S02]  /*6920*/  CS2R R52, SRZ ;  /* 0x0000000000347805 */ /* 0x000fe4000001ff00 */
[----:B------:R-:W-:-:S07]  /*6930*/  LOP3.LUT R20, R20, 0x80000000, RZ, 0xfc, !PT ;  /* 0x8000000014147812 */ /* 0x000fce00078efcff */
.L_x_117:
[----:B------:R-:W1:Y:S01]  /*6940*/  LDC.64 R22, c[0x4][RZ] ;  /* 0x01000000ff167b82 */ /* 0x000e620000000a00 */
[----:B0-----:R-:W-:Y:S02]  /*6950*/  R2UR UR6, R48 ;  /* 0x00000000300672ca */ /* 0x001fe400000e0000 */
[----:B------:R-:W-:Y:S01]  /*6960*/  R2UR UR7, R49 ;  /* 0x00000000310772ca */ /* 0x000fe200000e0000 */
[----:B-1----:R-:W-:-:S12]  /*6970*/  IMAD.WIDE R50, R16, 0x8, R22 ;  /* 0x0000000810327825 */ /* 0x002fd800078e0216 */
[----:B------:R-:W2:Y:S01]  /*6980*/  LDG.E.64.CONSTANT R50, desc[UR6][R50.64] ;  /* 0x0000000632327981 */ /* 0x000ea2000c1e9b00 */
[----:B------:R-:W-:Y:S02]  /*6990*/  VIADD R37, R37, 0x1 ;  /* 0x0000000125257836 */ /* 0x000fe40000000000 */
[C---:B------:R-:W-:Y:S02]  /*69a0*/  IMAD R39, R18.reuse, 0x8, R1 ;  /* 0x0000000812277824 */ /* 0x040fe400078e0201 */
[----:B------:R-:W-:Y:S02]  /*69b0*/  VIADD R18, R18, 0x1 ;  /* 0x0000000112127836 */ /* 0x000fe40000000000 */
[----:B------:R-:W-:Y:S02]  /*69c0*/  VIADD R16, R16, 0x1 ;  /* 0x0000000110107836 */ /* 0x000fe40000000000 */
[----:B--2---:R-:W-:-:S04]  /*69d0*/  IMAD.WIDE.U32 R52, P2, R50, R17, R52 ;  /* 0x0000001132347225 */ /* 0x004fc80007840034 */
[-C--:B------:R-:W-:Y:S02]  /*69e0*/  IMAD R22, R50, R20.reuse, RZ ;  /* 0x0000001432167224 */ /* 0x080fe400078e02ff */
[C---:B------:R-:W-:Y:S02]  /*69f0*/  IMAD R21, R51.reuse, R17, RZ ;  /* 0x0000001133157224 */ /* 0x040fe400078e02ff */
[CC--:B------:R-:W-:Y:S01]  /*6a00*/  IMAD R36, R51.reuse, R20.reuse, RZ ;  /* 0x0000001433247224 */ /* 0x0c0fe200078e02ff */
[----:B------:R-:W-:Y:S01]  /*6a10*/  IADD3 R22, P0, PT, R22, R53, RZ ;  /* 0x0000003516167210 */ /* 0x000fe20007f1e0ff */
[----:B------:R-:W-:-:S03]  /*6a20*/  IMAD.HI.U32 R23, R51, R20, RZ ;  /* 0x0000001433177227 */ /* 0x000fc600078e00ff */
[----:B------:R-:W-:Y:S01]  /*6a30*/  IADD3 R53, P1, PT, R21, R22, RZ ;  /* 0x0000001615357210 */ /* 0x000fe20007f3e0ff */
[----:B------:R-:W-:-:S04]  /*6a40*/  IMAD.HI.U32 R22, R50, R20, RZ ;  /* 0x0000001432167227 */ /* 0x000fc800078e00ff */
[----:B------:R-:W-:Y:S01]  /*6a50*/  IMAD.HI.U32 R21, R51, R17, RZ ;  /* 0x0000001133157227 */ /* 0x000fe200078e00ff */
[----:B------:R0:W-:Y:S03]  /*6a60*/  STL.64 [R39], R52 ;  /* 0x0000003427007387 */ /* 0x0001e60000100a00 */
[----:B------:R-:W-:-:S05]  /*6a70*/  IMAD.X R22, RZ, RZ, R22, P2 ;  /* 0x000000ffff167224 */ /* 0x000fca00010e0616 */
[----:B------:R-:W-:-:S04]  /*6a80*/  IADD3.X R21, P0, PT, R21, R22, RZ, P0, !PT ;  /* 0x0000001615157210 */ /* 0x000fc8000071e4ff */
[----:B------:R-:W-:Y:S01]  /*6a90*/  IADD3.X R36, P1, PT, R36, R21, RZ, P1, !PT ;  /* 0x0000001524247210 */ /* 0x000fe20000f3e4ff */
[----:B------:R-:W-:Y:S01]  /*6aa0*/  IMAD.X R21, RZ, RZ, R23, P0 ;  /* 0x000000ffff157224 */ /* 0x000fe200000e0617 */
[----:B------:R-:W-:-:S03]  /*6ab0*/  ISETP.NE.AND P0, PT, R37, -0xf, PT ;  /* 0xfffffff12500780c */ /* 0x000fc60003f05270 */
[----:B------:R-:W-:Y:S02]  /*6ac0*/  IMAD.X R21, RZ, RZ, R21, P1 ;  /* 0x000000ffff157224 */ /* 0x000fe400008e0615 */
[----:B0-----:R-:W-:Y:S02]  /*6ad0*/  IMAD.MOV.U32 R52, RZ, RZ, R36 ;  /* 0x000000ffff347224 */ /* 0x001fe400078e0024 */
[----:B------:R-:W-:-:S06]  /*6ae0*/  IMAD.MOV.U32 R53, RZ, RZ, R21 ;  /* 0x000000ffff357224 */ /* 0x000fcc00078e0015 */
[----:B------:R-:W-:Y:S05]  /*6af0*/  @P0 BRA `(.L_x_117) ;  /* 0xfffffffc00900947 */ /* 0x000fea000383ffff */
[----:B------:R-:W-:Y:S05]  /*6b00*/  BSYNC.RECONVERGENT B1 ;  /* 0x0000000000017941 */ /* 0x000fea0003800200 */
.L_x_116:
[----:B------:R-:W-:-:S07]  /*6b10*/  IMAD.MOV.U32 R16, RZ, RZ, R19 ;  /* 0x000000ffff107224 */ /* 0x000fce00078e0013 */
.L_x_115:
[----:B------:R-:W-:Y:S05]  /*6b20*/  BSYNC.RECONVERGENT B0 ;  /* 0x0000000000007941 */ /* 0x000fea0003800200 */
.L_x_114:
[----:B------:R-:W-:Y:S01]  /*6b30*/  LOP3.LUT P0, R43, R43, 0x3f, RZ, 0xc0, !PT ;  /* 0x0000003f2b2b7812 */ /* 0x000fe2000780c0ff */
[----:B------:R-:W-:-:S04]  /*6b40*/  IMAD.IADD R0, R0, 0x1, R16 ;  /* 0x0000000100007824 */ /* 0x000fc800078e0210 */
[----:B------:R-:W-:-:S05]  /*6b50*/  IMAD.U32 R36, R0, 0x8, R1 ;  /* 0x0000000800247824 */ /* 0x000fca00078e0001 */
[----:B------:R0:W-:Y:S04]  /*6b60*/  STL.64 [R36+-0x78], R52 ;  /* 0xffff883424007387 */ /* 0x0001e80000100a00 */
[----:B------:R-:W2:Y:S04]  /*6b70*/  @P0 LDL.64 R20, [R1+0x8] ;  /* 0x0000080001140983 */ /* 0x000ea80000100a00 */
[----:B------:R-:W3:Y:S04]  /*6b80*/  LDL.64 R18, [R1+0x10] ;  /* 0x0000100001127983 */ /* 0x000ee80000100a00 */
[----:B------:R-:W4:Y:S01]  /*6b90*/  LDL.64 R16, [R1+0x18] ;  /* 0x0000180001107983 */ /* 0x000f220000100a00 */
[----:B------:R-:W-:Y:S01]  /*6ba0*/  @P0 LOP3.LUT R0, R43, 0x3f, RZ, 0x3c, !PT ;  /* 0x0000003f2b000812 */ /* 0x000fe200078e3cff */
[----:B------:R-:W-:Y:S01]  /*6bb0*/  BSSY.RECONVERGENT B0, `(.L_x_118) ;  /* 0x0000034000007945 */ /* 0x000fe20003800200 */
[----:B--2---:R-:W-:-:S02]  /*6bc0*/  @P0 SHF.R.U64 R37, R20, 0x1, R21 ;  /* 0x0000000114250819 */ /* 0x004fc40000001215 */
[----:B------:R-:W-:Y:S02]  /*6bd0*/  @P0 SHF.R.U32.HI R39, RZ, 0x1, R21 ;  /* 0x00000001ff270819 */ /* 0x000fe40000011615 */
[--C-:B---3--:R-:W-:Y:S02]  /*6be0*/  @P0 SHF.R.U32.HI R21, RZ, 0x1, R19.reuse ;  /* 0x00000001ff150819 */ /* 0x108fe40000011613 */
[C---:B------:R-:W-:Y:S02]  /*6bf0*/  @P0 SHF.R.U64 R20, R18.reuse, 0x1, R19 ;  /* 0x0000000112140819 */ /* 0x040fe40000001213 */
[CC--:B------:R-:W-:Y:S02]  /*6c00*/  @P0 SHF.L.U32 R23, R18.reuse, R43.reuse, RZ ;  /* 0x0000002b12170219 */ /* 0x0c0fe400000006ff */
[----:B0-----:R-:W-:Y:S02]  /*6c10*/  @P0 SHF.R.U64 R36, R37, R0, R39 ;  /* 0x0000000025240219 */ /* 0x001fe40000001227 */
[----:B------:R-:W-:-:S02]  /*6c20*/  @P0 SHF.L.U64.HI R22, R18, R43, R19 ;  /* 0x0000002b12160219 */ /* 0x000fc40000010213 */
[-C--:B------:R-:W-:Y:S02]  /*6c30*/  @P0 SHF.R.U32.HI R39, RZ, R0.reuse, R39 ;  /* 0x00000000ff270219 */ /* 0x080fe40000011627 */
[----:B----4-:R-:W-:Y:S02]  /*6c40*/  @P0 SHF.L.U32 R37, R16, R43, RZ ;  /* 0x0000002b10250219 */ /* 0x010fe400000006ff */
[----:B------:R-:W-:Y:S02]  /*6c50*/  @P0 SHF.R.U64 R20, R20, R0, R21 ;  /* 0x0000000014140219 */ /* 0x000fe40000001215 */
[----:B------:R-:W-:Y:S02]  /*6c60*/  @P0 LOP3.LUT R18, R23, R36, RZ, 0xfc, !PT ;  /* 0x0000002417120212 */ /* 0x000fe400078efcff */
[----:B------:R-:W-:Y:S02]  /*6c70*/  @P0 LOP3.LUT R19, R22, R39, RZ, 0xfc, !PT ;  /* 0x0000002716130212 */ /* 0x000fe400078efcff */
[----:B------:R-:W-:-:S02]  /*6c80*/  @P0 SHF.L.U64.HI R43, R16, R43, R17 ;  /* 0x0000002b102b0219 */ /* 0x000fc40000010211 */
[----:B------:R-:W-:Y:S01]  /*6c90*/  @P0 LOP3.LUT R16, R37, R20, RZ, 0xfc, !PT ;  /* 0x0000001425100212 */ /* 0x000fe200078efcff */
[C---:B------:R-:W-:Y:S01]  /*6ca0*/  IMAD.SHL.U32 R20, R18.reuse, 0x4, RZ ;  /* 0x0000000412147824 */ /* 0x040fe200078e00ff */
[----:B------:R-:W-:Y:S02]  /*6cb0*/  @P0 SHF.R.U32.HI R0, RZ, R0, R21 ;  /* 0x00000000ff000219 */ /* 0x000fe40000011615 */
[----:B------:R-:W-:Y:S02]  /*6cc0*/  SHF.L.U64.HI R18, R18, 0x2, R19 ;  /* 0x0000000212127819 */ /* 0x000fe40000010213 */
[----:B------:R-:W-:Y:S02]  /*6cd0*/  @P0 LOP3.LUT R17, R43, R0, RZ, 0xfc, !PT ;  /* 0x000000002b110212 */ /* 0x000fe400078efcff */
[----:B------:R-:W-:Y:S02]  /*6ce0*/  SHF.L.W.U32.HI R19, R19, 0x2, R16 ;  /* 0x0000000213137819 */ /* 0x000fe40000010e10 */
[----:B------:R-:W-:-:S02]  /*6cf0*/  IADD3 RZ, P0, PT, RZ, -R20, RZ ;  /* 0x80000014ffff7210 */ /* 0x000fc40007f1e0ff */
[----:B------:R-:W-:Y:S02]  /*6d00*/  LOP3.LUT R21, RZ, R18, RZ, 0x33, !PT ;  /* 0x00000012ff157212 */ /* 0x000fe400078e33ff */
[----:B------:R-:W-:Y:S02]  /*6d10*/  SHF.L.W.U32.HI R16, R16, 0x2, R17 ;  /* 0x0000000210107819 */ /* 0x000fe40000010e11 */
[----:B------:R-:W-:Y:S02]  /*6d20*/  LOP3.LUT R22, RZ, R19, RZ, 0x33, !PT ;  /* 0x00000013ff167212 */ /* 0x000fe400078e33ff */
[----:B------:R-:W-:Y:S02]  /*6d30*/  IADD3.X R21, P0, PT, RZ, R21, RZ, P0, !PT ;  /* 0x00000015ff157210 */ /* 0x000fe4000071e4ff */
[----:B------:R-:W-:Y:S02]  /*6d40*/  LOP3.LUT R23, RZ, R16, RZ, 0x33, !PT ;  /* 0x00000010ff177212 */ /* 0x000fe400078e33ff */
[----:B------:R-:W-:-:S02]  /*6d50*/  IADD3.X R22, P1, PT, RZ, R22, RZ, P0, !PT ;  /* 0x00000016ff167210 */ /* 0x000fc4000073e4ff */
[----:B------:R-:W-:-:S03]  /*6d60*/  ISETP.GT.U32.AND P2, PT, R19, -0x1, PT ;  /* 0xffffffff1300780c */ /* 0x000fc60003f44070 */
[----:B------:R-:W-:Y:S01]  /*6d70*/  IMAD.X R23, RZ, RZ, R23, P1 ;  /* 0x000000ffff177224 */ /* 0x000fe200008e0617 */
[----:B------:R-:W-:-:S04]  /*6d80*/  ISETP.GT.AND.EX P0, PT, R16, -0x1, PT, P2 ;  /* 0xffffffff1000780c */ /* 0x000fc80003f04320 */
[----:B------:R-:W-:Y:S02]  /*6d90*/  SEL R0, R16, R23, P0 ;  /* 0x0000001710007207 */ /* 0x000fe40000000000 */
[----:B------:R-:W-:Y:S02]  /*6da0*/  SEL R19, R19, R22, P0 ;  /* 0x0000001613137207 */ /* 0x000fe40000000000 */
[----:B------:R-:W-:Y:S02]  /*6db0*/  ISETP.NE.U32.AND P1, PT, R0, RZ, PT ;  /* 0x000000ff0000720c */ /* 0x000fe40003f25070 */
[----:B------:R-:W-:Y:S02]  /*6dc0*/  SEL R21, R18, R21, P0 ;  /* 0x0000001512157207 */ /* 0x000fe40000000000 */
[----:B------:R-:W-:Y:S01]  /*6dd0*/  SEL R36, R19, R0, !P1 ;  /* 0x0000000013247207 */ /* 0x000fe20004800000 */
[----:B------:R-:W-:-:S03]  /*6de0*/  @!P0 IMAD.MOV R20, RZ, RZ, -R20 ;  /* 0x000000ffff148224 */ /* 0x000fc600078e0a14 */
[----:B------:R-:W0:Y:S02]  /*6df0*/  FLO.U32 R22, R36 ;  /* 0x0000002400167300 */ /* 0x000e2400000e0000 */
[C---:B0-----:R-:W-:Y:S02]  /*6e00*/  IADD3 R23, PT, PT, -R22.reuse, 0x1f, RZ ;  /* 0x0000001f16177810 */ /* 0x041fe40007ffe1ff */
[----:B------:R-:W-:-:S03]  /*6e10*/  IADD3 R22, PT, PT, -R22, 0x3f, RZ ;  /* 0x0000003f16167810 */ /* 0x000fc60007ffe1ff */
[----:B------:R-:W-:-:S05]  /*6e20*/  @P1 IMAD.MOV R22, RZ, RZ, R23 ;  /* 0x000000ffff161224 */ /* 0x000fca00078e0217 */
[----:B------:R-:W-:-:S13]  /*6e30*/  ISETP.NE.AND P1, PT, R22, RZ, PT ;  /* 0x000000ff1600720c */ /* 0x000fda0003f25270 */
[----:B------:R-:W-:Y:S05]  /*6e40*/  @!P1 BRA `(.L_x_119) ;  /* 0x0000000000289947 */ /* 0x000fea0003800000 */
[----:B------:R-:W-:Y:S02]  /*6e50*/  LOP3.LUT R18, R22, 0x3f, RZ, 0xc0, !PT ;  /* 0x0000003f16127812 */ /* 0x000fe400078ec0ff */
[--C-:B------:R-:W-:Y:S02]  /*6e60*/  SHF.R.U64 R20, R20, 0x1, R21.reuse ;  /* 0x0000000114147819 */ /* 0x100fe40000001215 */
[CC--:B------:R-:W-:Y:S02]  /*6e70*/  SHF.L.U64.HI R0, R19.reuse, R18.reuse, R0 ;  /* 0x0000001213007219 */ /* 0x0c0fe40000010200 */
[----:B------:R-:W-:Y:S02]  /*6e80*/  SHF.L.U32 R19, R19, R18, RZ ;  /* 0x0000001213137219 */ /* 0x000fe400000006ff */
[----:B------:R-:W-:Y:S02]  /*6e90*/  SHF.R.U32.HI R21, RZ, 0x1, R21 ;  /* 0x00000001ff157819 */ /* 0x000fe40000011615 */
[----:B------:R-:W-:-:S04]  /*6ea0*/  LOP3.LUT R18, R22, 0x3f, RZ, 0xc, !PT ;  /* 0x0000003f16127812 */ /* 0x000fc800078e0cff */
[-CC-:B------:R-:W-:Y:S02]  /*6eb0*/  SHF.R.U64 R20, R20, R18.reuse, R21.reuse ;  /* 0x0000001214147219 */ /* 0x180fe40000001215 */
[----:B------:R-:W-:Y:S02]  /*6ec0*/  SHF.R.U32.HI R21, RZ, R18, R21 ;  /* 0x00000012ff157219 */ /* 0x000fe40000011615 */
[----:B------:R-:W-:Y:S02]  /*6ed0*/  LOP3.LUT R19, R19, R20, RZ, 0xfc, !PT ;  /* 0x0000001413137212 */ /* 0x000fe400078efcff */
[----:B------:R-:W-:-:S07]  /*6ee0*/  LOP3.LUT R0, R0, R21, RZ, 0xfc, !PT ;  /* 0x0000001500007212 */ /* 0x000fce00078efcff */
.L_x_119:
[----:B------:R-:W-:Y:S05]  /*6ef0*/  BSYNC.RECONVERGENT B0 ;  /* 0x0000000000007941 */ /* 0x000fea0003800200 */
.L_x_118:
[----:B------:R-:W-:Y:S01]  /*6f00*/  IMAD.WIDE.U32 R20, R19, 0x2168c235, RZ ;  /* 0x2168c23513147825 */ /* 0x000fe200078e00ff */
[----:B------:R-:W-:-:S03]  /*6f10*/  SHF.R.U32.HI R17, RZ, 0x1e, R17 ;  /* 0x0000001eff117819 */ /* 0x000fc60000011611 */
[----:B------:R-:W-:Y:S01]  /*6f20*/  IMAD.MOV.U32 R36, RZ, RZ, R21 ;  /* 0x000000ffff247224 */ /* 0x000fe200078e0015 */
[----:B------:R-:W-:Y:S01]  /*6f30*/  IADD3 RZ, P1, PT, R20, R20, RZ ;  /* 0x0000001414ff7210 */ /* 0x000fe20007f3e0ff */
[----:B------:R-:W-:Y:S01]  /*6f40*/  IMAD.MOV.U32 R37, RZ, RZ, RZ ;  /* 0x000000ffff257224 */ /* 0x000fe200078e00ff */
[----:B------:R-:W-:Y:S01]  /*6f50*/  LEA.HI R16, R16, R17, RZ, 0x1 ;  /* 0x0000001110107211 */ /* 0x000fe200078f08ff */
[----:B------:R-:W-:-:S04]  /*6f60*/  IMAD.HI.U32 R18, R0, -0x36f0255e, RZ ;  /* 0xc90fdaa200127827 */ /* 0x000fc800078e00ff */
[----:B------:R-:W-:-:S04]  /*6f70*/  IMAD.WIDE.U32 R36, R19, -0x36f0255e, R36 ;  /* 0xc90fdaa213247825 */ /* 0x000fc800078e0024 */
[C---:B------:R-:W-:Y:S02]  /*6f80*/  IMAD R21, R0.reuse, -0x36f0255e, RZ ;  /* 0xc90fdaa200157824 */ /* 0x040fe400078e02ff */
[----:B------:R-:W-:-:S04]  /*6f90*/  IMAD.WIDE.U32 R36, P2, R0, 0x2168c235, R36 ;  /* 0x2168c23500247825 */ /* 0x000fc80007840024 */
[----:B------:R-:W-:Y:S01]  /*6fa0*/  IMAD.X R18, RZ, RZ, R18, P2 ;  /* 0x000000ffff127224 */ /* 0x000fe200010e0612 */
[----:B------:R-:W-:Y:S02]  /*6fb0*/  IADD3 R21, P2, PT, R21, R37, RZ ;  /* 0x0000002515157210 */ /* 0x000fe40007f5e0ff */
[----:B------:R-:W-:Y:S02]  /*6fc0*/  IADD3.X RZ, P1, PT, R36, R36, RZ, P1, !PT ;  /* 0x0000002424ff7210 */ /* 0x000fe40000f3e4ff */
[C---:B------:R-:W-:Y:S01]  /*6fd0*/  ISETP.GT.U32.AND P3, PT, R21.reuse, RZ, PT ;  /* 0x000000ff1500720c */ /* 0x040fe20003f64070 */
[----:B------:R-:W-:Y:S01]  /*6fe0*/  IMAD.X R19, RZ, RZ, R18, P2 ;  /* 0x000000ffff137224 */ /* 0x000fe200010e0612 */
[----:B------:R-:W-:-:S04]  /*6ff0*/  IADD3.X R18, P2, PT, R21, R21, RZ, P1, !PT ;  /* 0x0000001515127210 */ /* 0x000fc80000f5e4ff */
[C---:B------:R-:W-:Y:S01]  /*7000*/  ISETP.GT.AND.EX P1, PT, R19.reuse, RZ, PT, P3 ;  /* 0x000000ff1300720c */ /* 0x040fe20003f24330 */
[----:B------:R-:W-:-:S03]  /*7010*/  IMAD.X R0, R19, 0x1, R19, P2 ;  /* 0x0000000113007824 */ /* 0x000fc600010e0613 */
[----:B------:R-:W-:Y:S02]  /*7020*/  SEL R18, R18, R21, P1 ;  /* 0x0000001512127207 */ /* 0x000fe40000800000 */
[----:B------:R-:W-:Y:S02]  /*7030*/  SEL R0, R0, R19, P1 ;  /* 0x0000001300007207 */ /* 0x000fe40000800000 */
[----:B------:R-:W-:-:S05]  /*7040*/  IADD3 R19, P2, PT, R18, 0x1, RZ ;  /* 0x0000000112137810 */ /* 0x000fca0007f5e0ff */
[----:B------:R-:W-:-:S05]  /*7050*/  IMAD.X R0, RZ, RZ, R0, P2 ;  /* 0x000000ffff007224 */ /* 0x000fca00010e0600 */
[----:B------:R-:W-:-:S04]  /*7060*/  SHF.R.U64 R19, R19, 0xa, R0 ;  /* 0x0000000a13137819 */ /* 0x000fc80000001200 */
[----:B------:R-:W-:Y:S02]  /*7070*/  IADD3 R21, P2, PT, R19, 0x1, RZ ;  /* 0x0000000113157810 */ /* 0x000fe40007f5e0ff */
[----:B------:R-:W-:Y:S02]  /*7080*/  SEL R19, RZ, 0xffffffff, !P1 ;  /* 0xffffffffff137807 */ /* 0x000fe40004800000 */
[----:B------:R-:W-:Y:S02]  /*7090*/  LEA.HI.X R0, R0, RZ, RZ, 0x16, P2 ;  /* 0x000000ff00007211 */ /* 0x000fe400010fb4ff */
[----:B------:R-:W-:Y:S01]  /*70a0*/  LOP3.LUT P1, R20, R41, 0x80000000, RZ, 0xc0, !PT ;  /* 0x8000000029147812 */ /* 0x000fe2000782c0ff */
[----:B------:R-:W-:Y:S01]  /*70b0*/  IMAD.IADD R19, R19, 0x1, -R22 ;  /* 0x0000000113137824 */ /* 0x000fe200078e0a16 */
[--C-:B------:R-:W-:Y:S02]  /*70c0*/  SHF.R.U64 R21, R21, 0x1, R0.reuse ;  /* 0x0000000115157819 */ /* 0x100fe40000001200 */
[----:B------:R-:W-:Y:S01]  /*70d0*/  SHF.R.U32.HI R0, RZ, 0x1, R0 ;  /* 0x00000001ff007819 */ /* 0x000fe20000011600 */
[----:B------:R-:W-:Y:S01]  /*70e0*/  IMAD.SHL.U32 R19, R19, 0x100000, RZ ;  /* 0x0010000013137824 */ /* 0x000fe200078e00ff */
[----:B------:R-:W-:-:S02]  /*70f0*/  IADD3 R18, P2, P3, RZ, RZ, R21 ;  /* 0x000000ffff127210 */ /* 0x000fc40007b5e015 */
[----:B------:R-:W-:Y:S02]  /*7100*/  @!P0 LOP3.LUT R20, R20, 0x80000000, RZ, 0x3c, !PT ;  /* 0x8000000014148812 */ /* 0x000fe400078e3cff */
[----:B------:R-:W-:-:S03]  /*7110*/  IADD3.X R19, PT, PT, R19, 0x3fe00000, R0, P2, P3 ;  /* 0x3fe0000013137810 */ /* 0x000fc600017e6400 */
[----:B------:R-:W-:Y:S01]  /*7120*/  @P1 IMAD.MOV R16, RZ, RZ, -R16 ;  /* 0x000000ffff101224 */ /* 0x000fe200078e0a10 */
[----:B------:R-:W-:-:S07]  /*7130*/  LOP3.LUT R41, R19, R20, RZ, 0xfc, !PT ;  /* 0x0000001413297212 */ /* 0x000fce00078efcff */
.L_x_113:
[----:B------:R-:W-:Y:S02]  /*7140*/  IMAD.MOV.U32 R39, RZ, RZ, 0x0 ;  /* 0x00000000ff277424 */ /* 0x000fe400078e00ff */
[----:B------:R-:W-:Y:S02]  /*7150*/  IMAD.MOV.U32 R19, RZ, RZ, R41 ;  /* 0x000000ffff137224 */ /* 0x000fe400078e0029 */
[----:B------:R-:W-:Y:S05]  /*7160*/  RET.REL.NODEC R38 `(_Z8rk4_stepiP5Statedd) ;  /* 0xffffff8c26a47950 */ /* 0x000fea0003c3ffff */
.L_x_120:
[----:B------:R-:W-:-:S00]  /*7170*/  BRA `(.L_x_120) ;  /* 0xfffffffc00fc7947 */ /* 0x000fc0000383ffff */
[----:B------:R-:W-:-:S00]  /*7180*/  NOP ;  /* 0x0000000000007918 */ /* 0x000fc00000000000 */
[----:B------:R-:W-:-:S00]  /*7190*/  NOP ;  /* 0x0000000000007918 */ /* 0x000fc00000000000 */
[----:B------:R-:W-:-:S00]  /*71a0*/  NOP ;  /* 0x0000000000007918 */ /* 0x000fc00000000000 */
[----:B------:R-:W-:-:S00]  /*71b0*/  NOP ;  /* 0x0000000000007918 */ /* 0x000fc00000000000 */
[----:B------:R-:W-:-:S00]  /*71c0*/  NOP ;  /* 0x0000000000007918 */ /* 0x000fc00000000000 */
[----:B------:R-:W-:-:S00]  /*71d0*/  NOP ;  /* 0x0000000000007918 */ /* 0x000fc00000000000 */
[----:B------:R-:W-:-:S00]  /*71e0*/  NOP ;  /* 0x0000000000007918 */ /* 0x000fc00000000000 */
[----:B------:R-:W-:-:S00]  /*71f0*/  NOP ;  /* 0x0000000000007918 */ /* 0x000fc00000000000 */
.L_x_124:


//--------------------- .nv.global.init           --------------------------
	.section	.nv.global.init,"aw",@progbits
	.align	16
.nv.global.init:
	.type		__cudart_sin_cos_coeffs,@object
	.size		__cudart_sin_cos_coeffs,(__cudart_i2opi_d - __cudart_sin_cos_coeffs)
__cudart_sin_cos_coeffs:
        /*0000*/ 	.byte	0x46, 0xd2, 0xb0, 0x2c, 0xf1, 0xe5, 0x5a, 0xbe, 0x92, 0xe3, 0xac, 0x69, 0xe3, 0x1d, 0xc7, 0x3e
        /*0010*/ 	.byte	0xa1, 0x62, 0xdb, 0x19, 0xa0, 0x01, 0x2a, 0xbf, 0x18, 0x08, 0x11, 0x11, 0x11, 0x11, 0x81, 0x3f
        /*0020*/ 	.byte	0x54, 0x55, 0x55, 0x55, 0x55, 0x55, 0xc5, 0xbf, 0x00, 0x00, 0x00, 0x00, 0x00, 0x00, 0x00, 0x00
        /*0030*/ 	.byte	0x00, 0x00, 0x00, 0x00, 0x00, 0x00, 0x00, 0x00, 0x64, 0x81, 0xfd, 0x20, 0x83, 0xff, 0xa8, 0xbd
        /*0040*/ 	.byte	0x28, 0x85, 0xef, 0xc1, 0xa7, 0xee, 0x21, 0x3e, 0xd9, 0xe6, 0x06, 0x8e, 0x4f, 0x7e, 0x92, 0xbe
        /*0050*/ 	.byte	0xe9, 0xbc, 0xdd, 0x19, 0xa0, 0x01, 0xfa, 0x3e, 0x47, 0x5d, 0xc1, 0x16, 0x6c, 0xc1, 0x56, 0xbf
        /*0060*/ 	.byte	0x51, 0x55, 0x55, 0x55, 0x55, 0x55, 0xa5, 0x3f, 0x00, 0x00, 0x00, 0x00, 0x00, 0x00, 0xe0, 0xbf
        /*0070*/ 	.byte	0x00, 0x00, 0x00, 0x00, 0x00, 0x00, 0xf0, 0x3f, 0x00, 0x00, 0x00, 0x00, 0x00, 0x00, 0x00, 0x00
	.type		__cudart_i2opi_d,@object
	.size		__cudart_i2opi_d,(.L_0 - __cudart_i2opi_d)
__cudart_i2opi_d:
        /* <DEDUP_REMOVED lines=9> */
.L_0:


//--------------------- .nv.shared.reserved.0     --------------------------
	.section	.nv.shared.reserved.0,"aw",@nobits
	.weak		__nv_reservedSMEM_offset_0_alias
	.size		__nv_reservedSMEM_offset_0_alias, 0, 64
	.other		__nv_reservedSMEM_offset_0_alias,@"STO_CUDA_RESERVED_SHARED STV_DEFAULT"
__nv_reservedSMEM_offset_0_alias:
	.zero		0
	.zero		64


//--------------------- .nv.constant0._Z8rk4_stepiP5Statedd --------------------------
	.section	.nv.constant0._Z8rk4_stepiP5Statedd,"a",@progbits
	.sectionflags	@""
	.align	4
.nv.constant0._Z8rk4_stepiP5Statedd:
	.zero		928


//--------------------- SYMBOLS --------------------------

	.type		.nv.reservedSmem.offset0,@object
	.size		.nv.reservedSmem.offset0,0x4
